	.target	sm_90a

	.elftype	@"ET_EXEC"


//--------------------- .note.nv.tkinfo           --------------------------
	.section	.note.nv.tkinfo,"",@"SHT_NOTE"
	.sectionflags	@"SHF_NOTE_NV_TKINFO"
	.tkinfo
        /*0018*/ 	.word	0x00000002
        /*0030*/ 	.string	""
        /*0030*/ 	.string	"ptxas"
        /*0030*/ 	.string	"Cuda compilation tools, release 13.0, V13.0.88"
        /*0030*/ 	.string	"Build cuda_13.0.r13.0/compiler.36424714_0"
        /*0030*/ 	.string	"-arch sm_90a -m 64 "



//--------------------- .note.nv.cuinfo           --------------------------
	.section	.note.nv.cuinfo,"",@"SHT_NOTE"
	.sectionflags	@"SHF_NOTE_NV_CUINFO"
        /*0018*/ 	.short	0x0002
        /*001a*/ 	.short	0x005a
        /*001c*/ 	.short	0x0082
	.zero		2


//--------------------- .nv.info                  --------------------------
	.section	.nv.info,"",@"SHT_CUDA_INFO"
	.align	4


	//----- nvinfo : EIATTR_REGCOUNT
	.align		4
        /*0000*/ 	.byte	0x04, 0x2f
        /*0002*/ 	.short	(.L_12 - .L_11)
	.align		4
.L_11:
        /*0004*/ 	.word	index@(_ZN7cutlass6KernelINS_4gemm6kernel14RankKUniversalINS1_11threadblock13MmaMultistageINS1_9GemmShapeILi128ELi64ELi16EEENS_9transform11threadblock28PredicatedTileAccessIteratorINS_11MatrixShapeILi128ELi16EEEdNS_6layout11ColumnMajorELi1ENS8_31PitchLinearWarpStripedThreadMapINS_16PitchLinearShapeILi128ELi16EEELi256ENSG_ILi16ELi2EEELi1EEENS_5ArrayIdLi1ELb1EEELb0ENSD_9NoPermuteEEENS9_25RegularTileAccessIteratorISC_dNSD_43ColumnMajorTensorOpMultiplicandCongruous64bELi1ESJ_Li8EEELNS_4arch14CacheOperation4KindE0ENSA_INSB_ILi16ELi64EEEdNSD_8RowMajorELi0ENSF_INSG_ILi64ELi16EEELi256ESI_Li1EEESL_Lb0ESM_EENSO_ISU_dNSD_40RowMajorTensorOpMultiplicandCongruous64bELi0ESX_Li8EEELST_0EdSV_NS4_9MmaPolicyINS1_4warp11MmaTensorOpINS6_ILi32ELi32ELi16EEEdSP_dSZ_dSV_NS12_17MmaTensorOpPolicyINSR_3MmaINS6_ILi8ELi8ELi4EEELi32EdSV_dSE_dSV_NSR_13OpMultiplyAddEEENSB_ILi1ELi1EEEEELi1ELb0EbEENSB_ILi0ELi0EEES1D_Li1EEELi3ELNS1_23SharedMemoryClearOptionE0EbEENS_8epilogue11threadblock8EpilogueIS7_S1C_Li1ENS1I_27PredicatedTileIteratorBlas3INS1I_26OutputTileOptimalThreadMapINS1I_15OutputTileShapeILi64ELi8ELi4ELi1ELi1EEENS1M_ILi1ELi4ELi1ELi1ELi4EEELi256ELi1ELi64EEEdLNS_8BlasModeE1EEENS1H_4warp24FragmentIteratorTensorOpIS14_S17_dNSK_IdLi2ELb1EEESV_EENS1S_20TileIteratorTensorOpIS14_S17_dSV_EENS1I_18SharedLoadIteratorINS1P_18CompactedThreadMapEdLi8EEENS1H_6thread17LinearCombinationIdLi1EddLNS21_9ScaleType4KindE0ELNS_15FloatRoundStyleE2EdEENSB_ILi0ELi4EEELi1ELi1EEENS4_30GemmIdentityThreadblockSwizzleILi1EEELNS_8FillModeE2EEEEEvNT_6ParamsE)
        /*0008*/ 	.word	0x00000080


	//----- nvinfo : EIATTR_FRAME_SIZE
	.align		4
.L_12:
        /*000c*/ 	.byte	0x04, 0x11
        /*000e*/ 	.short	(.L_14 - .L_13)
	.align		4
.L_13:
        /*0010*/ 	.word	index@($__internal_1_$__cuda_sm20_rem_u64)
        /*0014*/ 	.word	0x00000000


	//----- nvinfo : EIATTR_FRAME_SIZE
	.align		4
.L_14:
        /*0018*/ 	.byte	0x04, 0x11
        /*001a*/ 	.short	(.L_16 - .L_15)
	.align		4
.L_15:
        /*001c*/ 	.word	index@($__internal_0_$__cuda_sm20_div_u64)
        /*0020*/ 	.word	0x00000000


	//----- nvinfo : EIATTR_FRAME_SIZE
	.align		4
.L_16:
        /*0024*/ 	.byte	0x04, 0x11
        /*0026*/ 	.short	(.L_18 - .L_17)
	.align		4
.L_17:
        /*0028*/ 	.word	index@(_ZN7cutlass6KernelINS_4gemm6kernel14RankKUniversalINS1_11threadblock13MmaMultistageINS1_9GemmShapeILi128ELi64ELi16EEENS_9transform11threadblock28PredicatedTileAccessIteratorINS_11MatrixShapeILi128ELi16EEEdNS_6layout11ColumnMajorELi1ENS8_31PitchLinearWarpStripedThreadMapINS_16PitchLinearShapeILi128ELi16EEELi256ENSG_ILi16ELi2EEELi1EEENS_5ArrayIdLi1ELb1EEELb0ENSD_9NoPermuteEEENS9_25RegularTileAccessIteratorISC_dNSD_43ColumnMajorTensorOpMultiplicandCongruous64bELi1ESJ_Li8EEELNS_4arch14CacheOperation4KindE0ENSA_INSB_ILi16ELi64EEEdNSD_8RowMajorELi0ENSF_INSG_ILi64ELi16EEELi256ESI_Li1EEESL_Lb0ESM_EENSO_ISU_dNSD_40RowMajorTensorOpMultiplicandCongruous64bELi0ESX_Li8EEELST_0EdSV_NS4_9MmaPolicyINS1_4warp11MmaTensorOpINS6_ILi32ELi32ELi16EEEdSP_dSZ_dSV_NS12_17MmaTensorOpPolicyINSR_3MmaINS6_ILi8ELi8ELi4EEELi32EdSV_dSE_dSV_NSR_13OpMultiplyAddEEENSB_ILi1ELi1EEEEELi1ELb0EbEENSB_ILi0ELi0EEES1D_Li1EEELi3ELNS1_23SharedMemoryClearOptionE0EbEENS_8epilogue11threadblock8EpilogueIS7_S1C_Li1ENS1I_27PredicatedTileIteratorBlas3INS1I_26OutputTileOptimalThreadMapINS1I_15OutputTileShapeILi64ELi8ELi4ELi1ELi1EEENS1M_ILi1ELi4ELi1ELi1ELi4EEELi256ELi1ELi64EEEdLNS_8BlasModeE1EEENS1H_4warp24FragmentIteratorTensorOpIS14_S17_dNSK_IdLi2ELb1EEESV_EENS1S_20TileIteratorTensorOpIS14_S17_dSV_EENS1I_18SharedLoadIteratorINS1P_18CompactedThreadMapEdLi8EEENS1H_6thread17LinearCombinationIdLi1EddLNS21_9ScaleType4KindE0ELNS_15FloatRoundStyleE2EdEENSB_ILi0ELi4EEELi1ELi1EEENS4_30GemmIdentityThreadblockSwizzleILi1EEELNS_8FillModeE2EEEEEvNT_6ParamsE)
        /*002c*/ 	.word	0x00000000


	//----- nvinfo : EIATTR_MIN_STACK_SIZE
	.align		4
.L_18:
        /*0030*/ 	.byte	0x04, 0x12
        /*0032*/ 	.short	(.L_20 - .L_19)
	.align		4
.L_19:
        /*0034*/ 	.word	index@(_ZN7cutlass6KernelINS_4gemm6kernel14RankKUniversalINS1_11threadblock13MmaMultistageINS1_9GemmShapeILi128ELi64ELi16EEENS_9transform11threadblock28PredicatedTileAccessIteratorINS_11MatrixShapeILi128ELi16EEEdNS_6layout11ColumnMajorELi1ENS8_31PitchLinearWarpStripedThreadMapINS_16PitchLinearShapeILi128ELi16EEELi256ENSG_ILi16ELi2EEELi1EEENS_5ArrayIdLi1ELb1EEELb0ENSD_9NoPermuteEEENS9_25RegularTileAccessIteratorISC_dNSD_43ColumnMajorTensorOpMultiplicandCongruous64bELi1ESJ_Li8EEELNS_4arch14CacheOperation4KindE0ENSA_INSB_ILi16ELi64EEEdNSD_8RowMajorELi0ENSF_INSG_ILi64ELi16EEELi256ESI_Li1EEESL_Lb0ESM_EENSO_ISU_dNSD_40RowMajorTensorOpMultiplicandCongruous64bELi0ESX_Li8EEELST_0EdSV_NS4_9MmaPolicyINS1_4warp11MmaTensorOpINS6_ILi32ELi32ELi16EEEdSP_dSZ_dSV_NS12_17MmaTensorOpPolicyINSR_3MmaINS6_ILi8ELi8ELi4EEELi32EdSV_dSE_dSV_NSR_13OpMultiplyAddEEENSB_ILi1ELi1EEEEELi1ELb0EbEENSB_ILi0ELi0EEES1D_Li1EEELi3ELNS1_23SharedMemoryClearOptionE0EbEENS_8epilogue11threadblock8EpilogueIS7_S1C_Li1ENS1I_27PredicatedTileIteratorBlas3INS1I_26OutputTileOptimalThreadMapINS1I_15OutputTileShapeILi64ELi8ELi4ELi1ELi1EEENS1M_ILi1ELi4ELi1ELi1ELi4EEELi256ELi1ELi64EEEdLNS_8BlasModeE1EEENS1H_4warp24FragmentIteratorTensorOpIS14_S17_dNSK_IdLi2ELb1EEESV_EENS1S_20TileIteratorTensorOpIS14_S17_dSV_EENS1I_18SharedLoadIteratorINS1P_18CompactedThreadMapEdLi8EEENS1H_6thread17LinearCombinationIdLi1EddLNS21_9ScaleType4KindE0ELNS_15FloatRoundStyleE2EdEENSB_ILi0ELi4EEELi1ELi1EEENS4_30GemmIdentityThreadblockSwizzleILi1EEELNS_8FillModeE2EEEEEvNT_6ParamsE)
        /*0038*/ 	.word	0x00000000
.L_20:


//--------------------- .nv.compat                --------------------------
	.section	.nv.compat,"",@"SHT_CUDA_COMPAT_INFO"
	.align	4
        /*0000*/ 	.byte	0x02, 0x09, 0x01, 0x00, 0x02, 0x02, 0x01, 0x00, 0x02, 0x05, 0x05, 0x00, 0x03, 0x07, 0x01, 0x01
        /*0010*/ 	.byte	0x02, 0x03, 0x00, 0x00, 0x02, 0x06, 0x01, 0x00, 0x04, 0x0b, 0x08, 0x00, 0x00, 0x00, 0x00, 0x00
        /*0020*/ 	.byte	0x00, 0x00, 0x00, 0x00


//--------------------- .nv.info._ZN7cutlass6KernelINS_4gemm6kernel14RankKUniversalINS1_11threadblock13MmaMultistageINS1_9GemmShapeILi128ELi64ELi16EEENS_9transform11threadblock28PredicatedTileAccessIteratorINS_11MatrixShapeILi128ELi16EEEdNS_6layout11ColumnMajorELi1ENS8_31PitchLinearWarpStripedThreadMapINS_16PitchLinearShapeILi128ELi16EEELi256ENSG_ILi16ELi2EEELi1EEENS_5ArrayIdLi1ELb1EEELb0ENSD_9NoPermuteEEENS9_25RegularTileAccessIteratorISC_dNSD_43ColumnMajorTensorOpMultiplicandCongruous64bELi1ESJ_Li8EEELNS_4arch14CacheOperation4KindE0ENSA_INSB_ILi16ELi64EEEdNSD_8RowMajorELi0ENSF_INSG_ILi64ELi16EEELi256ESI_Li1EEESL_Lb0ESM_EENSO_ISU_dNSD_40RowMajorTensorOpMultiplicandCongruous64bELi0ESX_Li8EEELST_0EdSV_NS4_9MmaPolicyINS1_4warp11MmaTensorOpINS6_ILi32ELi32ELi16EEEdSP_dSZ_dSV_NS12_17MmaTensorOpPolicyINSR_3MmaINS6_ILi8ELi8ELi4EEELi32EdSV_dSE_dSV_NSR_13OpMultiplyAddEEENSB_ILi1ELi1EEEEELi1ELb0EbEENSB_ILi0ELi0EEES1D_Li1EEELi3ELNS1_23SharedMemoryClearOptionE0EbEENS_8epilogue11threadblock8EpilogueIS7_S1C_Li1ENS1I_27PredicatedTileIteratorBlas3INS1I_26OutputTileOptimalThreadMapINS1I_15OutputTileShapeILi64ELi8ELi4ELi1ELi1EEENS1M_ILi1ELi4ELi1ELi1ELi4EEELi256ELi1ELi64EEEdLNS_8BlasModeE1EEENS1H_4warp24FragmentIteratorTensorOpIS14_S17_dNSK_IdLi2ELb1EEESV_EENS1S_20TileIteratorTensorOpIS14_S17_dSV_EENS1I_18SharedLoadIteratorINS1P_18CompactedThreadMapEdLi8EEENS1H_6thread17LinearCombinationIdLi1EddLNS21_9ScaleType4KindE0ELNS_15FloatRoundStyleE2EdEENSB_ILi0ELi4EEELi1ELi1EEENS4_30GemmIdentityThreadblockSwizzleILi1EEELNS_8FillModeE2EEEEEvNT_6ParamsE --------------------------
	.section	.nv.info._ZN7cutlass6KernelINS_4gemm6kernel14RankKUniversalINS1_11threadblock13MmaMultistageINS1_9GemmShapeILi128ELi64ELi16EEENS_9transform11threadblock28PredicatedTileAccessIteratorINS_11MatrixShapeILi128ELi16EEEdNS_6layout11ColumnMajorELi1ENS8_31PitchLinearWarpStripedThreadMapINS_16PitchLinearShapeILi128ELi16EEELi256ENSG_ILi16ELi2EEELi1EEENS_5ArrayIdLi1ELb1EEELb0ENSD_9NoPermuteEEENS9_25RegularTileAccessIteratorISC_dNSD_43ColumnMajorTensorOpMultiplicandCongruous64bELi1ESJ_Li8EEELNS_4arch14CacheOperation4KindE0ENSA_INSB_ILi16ELi64EEEdNSD_8RowMajorELi0ENSF_INSG_ILi64ELi16EEELi256ESI_Li1EEESL_Lb0ESM_EENSO_ISU_dNSD_40RowMajorTensorOpMultiplicandCongruous64bELi0ESX_Li8EEELST_0EdSV_NS4_9MmaPolicyINS1_4warp11MmaTensorOpINS6_ILi32ELi32ELi16EEEdSP_dSZ_dSV_NS12_17MmaTensorOpPolicyINSR_3MmaINS6_ILi8ELi8ELi4EEELi32EdSV_dSE_dSV_NSR_13OpMultiplyAddEEENSB_ILi1ELi1EEEEELi1ELb0EbEENSB_ILi0ELi0EEES1D_Li1EEELi3ELNS1_23SharedMemoryClearOptionE0EbEENS_8epilogue11threadblock8EpilogueIS7_S1C_Li1ENS1I_27PredicatedTileIteratorBlas3INS1I_26OutputTileOptimalThreadMapINS1I_15OutputTileShapeILi64ELi8ELi4ELi1ELi1EEENS1M_ILi1ELi4ELi1ELi1ELi4EEELi256ELi1ELi64EEEdLNS_8BlasModeE1EEENS1H_4warp24FragmentIteratorTensorOpIS14_S17_dNSK_IdLi2ELb1EEESV_EENS1S_20TileIteratorTensorOpIS14_S17_dSV_EENS1I_18SharedLoadIteratorINS1P_18CompactedThreadMapEdLi8EEENS1H_6thread17LinearCombinationIdLi1EddLNS21_9ScaleType4KindE0ELNS_15FloatRoundStyleE2EdEENSB_ILi0ELi4EEELi1ELi1EEENS4_30GemmIdentityThreadblockSwizzleILi1EEELNS_8FillModeE2EEEEEvNT_6ParamsE,"",@"SHT_CUDA_INFO"
	.sectionflags	@""
	.align	4


	//----- nvinfo : EIATTR_CUDA_API_VERSION
	.align		4
        /*0000*/ 	.byte	0x04, 0x37
        /*0002*/ 	.short	(.L_22 - .L_21)
.L_21:
        /*0004*/ 	.word	0x00000082


	//----- nvinfo : EIATTR_KPARAM_INFO
	.align		4
.L_22:
        /*0008*/ 	.byte	0x04, 0x17
        /*000a*/ 	.short	(.L_24 - .L_23)
.L_23:
        /*000c*/ 	.word	0x00000000
        /*0010*/ 	.short	0x0000
        /*0012*/ 	.short	0x0000
        /*0014*/ 	.byte	0x00, 0xf0, 0xc1, 0x05


	//----- nvinfo : EIATTR_SPARSE_MMA_MASK
	.align		4
.L_24:
        /*0018*/ 	.byte	0x03, 0x50
        /*001a*/ 	.short	0x0000


	//----- nvinfo : EIATTR_MAXREG_COUNT
	.align		4
        /*001c*/ 	.byte	0x03, 0x1b
        /*001e*/ 	.short	0x00ff


	//----- nvinfo : EIATTR_NUM_BARRIERS
	.align		4
        /*0020*/ 	.byte	0x02, 0x4c
        /*0022*/ 	.byte	0x01
	.zero		1


	//----- nvinfo : EIATTR_MERCURY_ISA_VERSION
	.align		4
        /*0024*/ 	.byte	0x03, 0x5f
        /*0026*/ 	.short	0x0101


	//----- nvinfo : EIATTR_COOP_GROUP_MASK_REGIDS
	.align		4
        /*0028*/ 	.byte	0x04, 0x29
        /*002a*/ 	.short	(.L_26 - .L_25)


	//   ....[0]....
.L_25:
        /*002c*/ 	.word	0xffffffff


	//----- nvinfo : EIATTR_COOP_GROUP_INSTR_OFFSETS
	.align		4
.L_26:
        /*0030*/ 	.byte	0x04, 0x28
        /*0032*/ 	.short	(.L_28 - .L_27)


	//   ....[0]....
.L_27:
        /*0034*/ 	.word	0x00001550


	//----- nvinfo : EIATTR_EXIT_INSTR_OFFSETS
	.align		4
.L_28:
        /*0038*/ 	.byte	0x04, 0x1c
        /*003a*/ 	.short	(.L_30 - .L_29)


	//   ....[0]....
.L_29:
        /*003c*/ 	.word	0x00000170


	//   ....[1]....
        /*0040*/ 	.word	0x000001c0


	//   ....[2]....
        /*0044*/ 	.word	0x00000210


	//   ....[3]....
        /*0048*/ 	.word	0x00019620


	//   ....[4]....
        /*004c*/ 	.word	0x00019690


	//   ....[5]....
        /*0050*/ 	.word	0x000197f0


	//----- nvinfo : EIATTR_CRS_STACK_SIZE
	.align		4
.L_30:
        /*0054*/ 	.byte	0x04, 0x1e
        /*0056*/ 	.short	(.L_32 - .L_31)
.L_31:
        /*0058*/ 	.word	0x00000000


	//----- nvinfo : EIATTR_CBANK_PARAM_SIZE
	.align		4
.L_32:
        /*005c*/ 	.byte	0x03, 0x19
        /*005e*/ 	.short	0x0170


	//----- nvinfo : EIATTR_PARAM_CBANK
	.align		4
        /*0060*/ 	.byte	0x04, 0x0a
        /*0062*/ 	.short	(.L_34 - .L_33)
	.align		4
.L_33:
        /*0064*/ 	.word	index@(.nv.constant0._ZN7cutlass6KernelINS_4gemm6kernel14RankKUniversalINS1_11threadblock13MmaMultistageINS1_9GemmShapeILi128ELi64ELi16EEENS_9transform11threadblock28PredicatedTileAccessIteratorINS_11MatrixShapeILi128ELi16EEEdNS_6layout11ColumnMajorELi1ENS8_31PitchLinearWarpStripedThreadMapINS_16PitchLinearShapeILi128ELi16EEELi256ENSG_ILi16ELi2EEELi1EEENS_5ArrayIdLi1ELb1EEELb0ENSD_9NoPermuteEEENS9_25RegularTileAccessIteratorISC_dNSD_43ColumnMajorTensorOpMultiplicandCongruous64bELi1ESJ_Li8EEELNS_4arch14CacheOperation4KindE0ENSA_INSB_ILi16ELi64EEEdNSD_8RowMajorELi0ENSF_INSG_ILi64ELi16EEELi256ESI_Li1EEESL_Lb0ESM_EENSO_ISU_dNSD_40RowMajorTensorOpMultiplicandCongruous64bELi0ESX_Li8EEELST_0EdSV_NS4_9MmaPolicyINS1_4warp11MmaTensorOpINS6_ILi32ELi32ELi16EEEdSP_dSZ_dSV_NS12_17MmaTensorOpPolicyINSR_3MmaINS6_ILi8ELi8ELi4EEELi32EdSV_dSE_dSV_NSR_13OpMultiplyAddEEENSB_ILi1ELi1EEEEELi1ELb0EbEENSB_ILi0ELi0EEES1D_Li1EEELi3ELNS1_23SharedMemoryClearOptionE0EbEENS_8epilogue11threadblock8EpilogueIS7_S1C_Li1ENS1I_27PredicatedTileIteratorBlas3INS1I_26OutputTileOptimalThreadMapINS1I_15OutputTileShapeILi64ELi8ELi4ELi1ELi1EEENS1M_ILi1ELi4ELi1ELi1ELi4EEELi256ELi1ELi64EEEdLNS_8BlasModeE1EEENS1H_4warp24FragmentIteratorTensorOpIS14_S17_dNSK_IdLi2ELb1EEESV_EENS1S_20TileIteratorTensorOpIS14_S17_dSV_EENS1I_18SharedLoadIteratorINS1P_18CompactedThreadMapEdLi8EEENS1H_6thread17LinearCombinationIdLi1EddLNS21_9ScaleType4KindE0ELNS_15FloatRoundStyleE2EdEENSB_ILi0ELi4EEELi1ELi1EEENS4_30GemmIdentityThreadblockSwizzleILi1EEELNS_8FillModeE2EEEEEvNT_6ParamsE)
        /*0068*/ 	.short	0x0210
        /*006a*/ 	.short	0x0170


	//----- nvinfo : EIATTR_SW_WAR
	.align		4
.L_34:
        /*006c*/ 	.byte	0x04, 0x36
        /*006e*/ 	.short	(.L_36 - .L_35)
.L_35:
        /*0070*/ 	.word	0x00000008
.L_36:


//--------------------- .nv.callgraph             --------------------------
	.section	.nv.callgraph,"",@"SHT_CUDA_CALLGRAPH"
	.align	4
	.sectionentsize	8
	.align		4
        /*0000*/ 	.word	0x00000000
	.align		4
        /*0004*/ 	.word	0xffffffff
	.align		4
        /*0008*/ 	.word	0x00000000
	.align		4
        /*000c*/ 	.word	0xfffffffe
	.align		4
        /*0010*/ 	.word	0x00000000
	.align		4
        /*0014*/ 	.word	0xfffffffd
	.align		4
        /*0018*/ 	.word	0x00000000
	.align		4
        /*001c*/ 	.word	0xfffffffc


//--------------------- .nv.constant4             --------------------------
	.section	.nv.constant4,"a",@progbits
	.align	8
	.align		8
.nv.constant4:
        /*0000*/ 	.dword	_ZN39_INTERNAL_322fa6e7_4_k_cu_45640cc3_32324cuda3std3__45__cpo5beginE
	.align		8
        /*0008*/ 	.dword	_ZN39_INTERNAL_322fa6e7_4_k_cu_45640cc3_32324cuda3std3__45__cpo3endE
	.align		8
        /*0010*/ 	.dword	_ZN39_INTERNAL_322fa6e7_4_k_cu_45640cc3_32324cuda3std3__45__cpo6cbeginE
	.align		8
        /*0018*/ 	.dword	_ZN39_INTERNAL_322fa6e7_4_k_cu_45640cc3_32324cuda3std3__45__cpo4cendE
	.align		8
        /*0020*/ 	.dword	_ZN39_INTERNAL_322fa6e7_4_k_cu_45640cc3_32324cuda3std3__441_GLOBAL__N__322fa6e7_4_k_cu_45640cc3_32326ignoreE
	.align		8
        /*0028*/ 	.dword	_ZN39_INTERNAL_322fa6e7_4_k_cu_45640cc3_32324cuda3std3__419piecewise_constructE
	.align		8
        /*0030*/ 	.dword	_ZN39_INTERNAL_322fa6e7_4_k_cu_45640cc3_32324cuda3std3__48in_placeE
	.align		8
        /*0038*/ 	.dword	_ZN39_INTERNAL_322fa6e7_4_k_cu_45640cc3_32324cuda3std6ranges3__45__cpo4swapE
	.align		8
        /*0040*/ 	.dword	_ZN39_INTERNAL_322fa6e7_4_k_cu_45640cc3_32324cuda3std6ranges3__45__cpo9iter_moveE
	.align		8
        /*0048*/ 	.dword	_ZN39_INTERNAL_322fa6e7_4_k_cu_45640cc3_32324cute7productE
	.align		8
        /*0050*/ 	.dword	_ZN39_INTERNAL_322fa6e7_4_k_cu_45640cc3_32324cute1_E


//--------------------- .text._ZN7cutlass6KernelINS_4gemm6kernel14RankKUniversalINS1_11threadblock13MmaMultistageINS1_9GemmShapeILi128ELi64ELi16EEENS_9transform11threadblock28PredicatedTileAccessIteratorINS_11MatrixShapeILi128ELi16EEEdNS_6layout11ColumnMajorELi1ENS8_31PitchLinearWarpStripedThreadMapINS_16PitchLinearShapeILi128ELi16EEELi256ENSG_ILi16ELi2EEELi1EEENS_5ArrayIdLi1ELb1EEELb0ENSD_9NoPermuteEEENS9_25RegularTileAccessIteratorISC_dNSD_43ColumnMajorTensorOpMultiplicandCongruous64bELi1ESJ_Li8EEELNS_4arch14CacheOperation4KindE0ENSA_INSB_ILi16ELi64EEEdNSD_8RowMajorELi0ENSF_INSG_ILi64ELi16EEELi256ESI_Li1EEESL_Lb0ESM_EENSO_ISU_dNSD_40RowMajorTensorOpMultiplicandCongruous64bELi0ESX_Li8EEELST_0EdSV_NS4_9MmaPolicyINS1_4warp11MmaTensorOpINS6_ILi32ELi32ELi16EEEdSP_dSZ_dSV_NS12_17MmaTensorOpPolicyINSR_3MmaINS6_ILi8ELi8ELi4EEELi32EdSV_dSE_dSV_NSR_13OpMultiplyAddEEENSB_ILi1ELi1EEEEELi1ELb0EbEENSB_ILi0ELi0EEES1D_Li1EEELi3ELNS1_23SharedMemoryClearOptionE0EbEENS_8epilogue11threadblock8EpilogueIS7_S1C_Li1ENS1I_27PredicatedTileIteratorBlas3INS1I_26OutputTileOptimalThreadMapINS1I_15OutputTileShapeILi64ELi8ELi4ELi1ELi1EEENS1M_ILi1ELi4ELi1ELi1ELi4EEELi256ELi1ELi64EEEdLNS_8BlasModeE1EEENS1H_4warp24FragmentIteratorTensorOpIS14_S17_dNSK_IdLi2ELb1EEESV_EENS1S_20TileIteratorTensorOpIS14_S17_dSV_EENS1I_18SharedLoadIteratorINS1P_18CompactedThreadMapEdLi8EEENS1H_6thread17LinearCombinationIdLi1EddLNS21_9ScaleType4KindE0ELNS_15FloatRoundStyleE2EdEENSB_ILi0ELi4EEELi1ELi1EEENS4_30GemmIdentityThreadblockSwizzleILi1EEELNS_8FillModeE2EEEEEvNT_6ParamsE --------------------------
	.section	.text._ZN7cutlass6KernelINS_4gemm6kernel14RankKUniversalINS1_11threadblock13MmaMultistageINS1_9GemmShapeILi128ELi64ELi16EEENS_9transform11threadblock28PredicatedTileAccessIteratorINS_11MatrixShapeILi128ELi16EEEdNS_6layout11ColumnMajorELi1ENS8_31PitchLinearWarpStripedThreadMapINS_16PitchLinearShapeILi128ELi16EEELi256ENSG_ILi16ELi2EEELi1EEENS_5ArrayIdLi1ELb1EEELb0ENSD_9NoPermuteEEENS9_25RegularTileAccessIteratorISC_dNSD_43ColumnMajorTensorOpMultiplicandCongruous64bELi1ESJ_Li8EEELNS_4arch14CacheOperation4KindE0ENSA_INSB_ILi16ELi64EEEdNSD_8RowMajorELi0ENSF_INSG_ILi64ELi16EEELi256ESI_Li1EEESL_Lb0ESM_EENSO_ISU_dNSD_40RowMajorTensorOpMultiplicandCongruous64bELi0ESX_Li8EEELST_0EdSV_NS4_9MmaPolicyINS1_4warp11MmaTensorOpINS6_ILi32ELi32ELi16EEEdSP_dSZ_dSV_NS12_17MmaTensorOpPolicyINSR_3MmaINS6_ILi8ELi8ELi4EEELi32EdSV_dSE_dSV_NSR_13OpMultiplyAddEEENSB_ILi1ELi1EEEEELi1ELb0EbEENSB_ILi0ELi0EEES1D_Li1EEELi3ELNS1_23SharedMemoryClearOptionE0EbEENS_8epilogue11threadblock8EpilogueIS7_S1C_Li1ENS1I_27PredicatedTileIteratorBlas3INS1I_26OutputTileOptimalThreadMapINS1I_15OutputTileShapeILi64ELi8ELi4ELi1ELi1EEENS1M_ILi1ELi4ELi1ELi1ELi4EEELi256ELi1ELi64EEEdLNS_8BlasModeE1EEENS1H_4warp24FragmentIteratorTensorOpIS14_S17_dNSK_IdLi2ELb1EEESV_EENS1S_20TileIteratorTensorOpIS14_S17_dSV_EENS1I_18SharedLoadIteratorINS1P_18CompactedThreadMapEdLi8EEENS1H_6thread17LinearCombinationIdLi1EddLNS21_9ScaleType4KindE0ELNS_15FloatRoundStyleE2EdEENSB_ILi0ELi4EEELi1ELi1EEENS4_30GemmIdentityThreadblockSwizzleILi1EEELNS_8FillModeE2EEEEEvNT_6ParamsE,"ax",@progbits
	.align	128
.text._ZN7cutlass6KernelINS_4gemm6kernel14RankKUniversalINS1_11threadblock13MmaMultistageINS1_9GemmShapeILi128ELi64ELi16EEENS_9transform11threadblock28PredicatedTileAccessIteratorINS_11MatrixShapeILi128ELi16EEEdNS_6layout11ColumnMajorELi1ENS8_31PitchLinearWarpStripedThreadMapINS_16PitchLinearShapeILi128ELi16EEELi256ENSG_ILi16ELi2EEELi1EEENS_5ArrayIdLi1ELb1EEELb0ENSD_9NoPermuteEEENS9_25RegularTileAccessIteratorISC_dNSD_43ColumnMajorTensorOpMultiplicandCongruous64bELi1ESJ_Li8EEELNS_4arch14CacheOperation4KindE0ENSA_INSB_ILi16ELi64EEEdNSD_8RowMajorELi0ENSF_INSG_ILi64ELi16EEELi256ESI_Li1EEESL_Lb0ESM_EENSO_ISU_dNSD_40RowMajorTensorOpMultiplicandCongruous64bELi0ESX_Li8EEELST_0EdSV_NS4_9MmaPolicyINS1_4warp11MmaTensorOpINS6_ILi32ELi32ELi16EEEdSP_dSZ_dSV_NS12_17MmaTensorOpPolicyINSR_3MmaINS6_ILi8ELi8ELi4EEELi32EdSV_dSE_dSV_NSR_13OpMultiplyAddEEENSB_ILi1ELi1EEEEELi1ELb0EbEENSB_ILi0ELi0EEES1D_Li1EEELi3ELNS1_23SharedMemoryClearOptionE0EbEENS_8epilogue11threadblock8EpilogueIS7_S1C_Li1ENS1I_27PredicatedTileIteratorBlas3INS1I_26OutputTileOptimalThreadMapINS1I_15OutputTileShapeILi64ELi8ELi4ELi1ELi1EEENS1M_ILi1ELi4ELi1ELi1ELi4EEELi256ELi1ELi64EEEdLNS_8BlasModeE1EEENS1H_4warp24FragmentIteratorTensorOpIS14_S17_dNSK_IdLi2ELb1EEESV_EENS1S_20TileIteratorTensorOpIS14_S17_dSV_EENS1I_18SharedLoadIteratorINS1P_18CompactedThreadMapEdLi8EEENS1H_6thread17LinearCombinationIdLi1EddLNS21_9ScaleType4KindE0ELNS_15FloatRoundStyleE2EdEENSB_ILi0ELi4EEELi1ELi1EEENS4_30GemmIdentityThreadblockSwizzleILi1EEELNS_8FillModeE2EEEEEvNT_6ParamsE:
        .type           _ZN7cutlass6KernelINS_4gemm6kernel14RankKUniversalINS1_11threadblock13MmaMultistageINS1_9GemmShapeILi128ELi64ELi16EEENS_9transform11threadblock28PredicatedTileAccessIteratorINS_11MatrixShapeILi128ELi16EEEdNS_6layout11ColumnMajorELi1ENS8_31PitchLinearWarpStripedThreadMapINS_16PitchLinearShapeILi128ELi16EEELi256ENSG_ILi16ELi2EEELi1EEENS_5ArrayIdLi1ELb1EEELb0ENSD_9NoPermuteEEENS9_25RegularTileAccessIteratorISC_dNSD_43ColumnMajorTensorOpMultiplicandCongruous64bELi1ESJ_Li8EEELNS_4arch14CacheOperation4KindE0ENSA_INSB_ILi16ELi64EEEdNSD_8RowMajorELi0ENSF_INSG_ILi64ELi16EEELi256ESI_Li1EEESL_Lb0ESM_EENSO_ISU_dNSD_40RowMajorTensorOpMultiplicandCongruous64bELi0ESX_Li8EEELST_0EdSV_NS4_9MmaPolicyINS1_4warp11MmaTensorOpINS6_ILi32ELi32ELi16EEEdSP_dSZ_dSV_NS12_17MmaTensorOpPolicyINSR_3MmaINS6_ILi8ELi8ELi4EEELi32EdSV_dSE_dSV_NSR_13OpMultiplyAddEEENSB_ILi1ELi1EEEEELi1ELb0EbEENSB_ILi0ELi0EEES1D_Li1EEELi3ELNS1_23SharedMemoryClearOptionE0EbEENS_8epilogue11threadblock8EpilogueIS7_S1C_Li1ENS1I_27PredicatedTileIteratorBlas3INS1I_26OutputTileOptimalThreadMapINS1I_15OutputTileShapeILi64ELi8ELi4ELi1ELi1EEENS1M_ILi1ELi4ELi1ELi1ELi4EEELi256ELi1ELi64EEEdLNS_8BlasModeE1EEENS1H_4warp24FragmentIteratorTensorOpIS14_S17_dNSK_IdLi2ELb1EEESV_EENS1S_20TileIteratorTensorOpIS14_S17_dSV_EENS1I_18SharedLoadIteratorINS1P_18CompactedThreadMapEdLi8EEENS1H_6thread17LinearCombinationIdLi1EddLNS21_9ScaleType4KindE0ELNS_15FloatRoundStyleE2EdEENSB_ILi0ELi4EEELi1ELi1EEENS4_30GemmIdentityThreadblockSwizzleILi1EEELNS_8FillModeE2EEEEEvNT_6ParamsE,@function
        .size           _ZN7cutlass6KernelINS_4gemm6kernel14RankKUniversalINS1_11threadblock13MmaMultistageINS1_9GemmShapeILi128ELi64ELi16EEENS_9transform11threadblock28PredicatedTileAccessIteratorINS_11MatrixShapeILi128ELi16EEEdNS_6layout11ColumnMajorELi1ENS8_31PitchLinearWarpStripedThreadMapINS_16PitchLinearShapeILi128ELi16EEELi256ENSG_ILi16ELi2EEELi1EEENS_5ArrayIdLi1ELb1EEELb0ENSD_9NoPermuteEEENS9_25RegularTileAccessIteratorISC_dNSD_43ColumnMajorTensorOpMultiplicandCongruous64bELi1ESJ_Li8EEELNS_4arch14CacheOperation4KindE0ENSA_INSB_ILi16ELi64EEEdNSD_8RowMajorELi0ENSF_INSG_ILi64ELi16EEELi256ESI_Li1EEESL_Lb0ESM_EENSO_ISU_dNSD_40RowMajorTensorOpMultiplicandCongruous64bELi0ESX_Li8EEELST_0EdSV_NS4_9MmaPolicyINS1_4warp11MmaTensorOpINS6_ILi32ELi32ELi16EEEdSP_dSZ_dSV_NS12_17MmaTensorOpPolicyINSR_3MmaINS6_ILi8ELi8ELi4EEELi32EdSV_dSE_dSV_NSR_13OpMultiplyAddEEENSB_ILi1ELi1EEEEELi1ELb0EbEENSB_ILi0ELi0EEES1D_Li1EEELi3ELNS1_23SharedMemoryClearOptionE0EbEENS_8epilogue11threadblock8EpilogueIS7_S1C_Li1ENS1I_27PredicatedTileIteratorBlas3INS1I_26OutputTileOptimalThreadMapINS1I_15OutputTileShapeILi64ELi8ELi4ELi1ELi1EEENS1M_ILi1ELi4ELi1ELi1ELi4EEELi256ELi1ELi64EEEdLNS_8BlasModeE1EEENS1H_4warp24FragmentIteratorTensorOpIS14_S17_dNSK_IdLi2ELb1EEESV_EENS1S_20TileIteratorTensorOpIS14_S17_dSV_EENS1I_18SharedLoadIteratorINS1P_18CompactedThreadMapEdLi8EEENS1H_6thread17LinearCombinationIdLi1EddLNS21_9ScaleType4KindE0ELNS_15FloatRoundStyleE2EdEENSB_ILi0ELi4EEELi1ELi1EEENS4_30GemmIdentityThreadblockSwizzleILi1EEELNS_8FillModeE2EEEEEvNT_6ParamsE,(.L_x_341 - _ZN7cutlass6KernelINS_4gemm6kernel14RankKUniversalINS1_11threadblock13MmaMultistageINS1_9GemmShapeILi128ELi64ELi16EEENS_9transform11threadblock28PredicatedTileAccessIteratorINS_11MatrixShapeILi128ELi16EEEdNS_6layout11ColumnMajorELi1ENS8_31PitchLinearWarpStripedThreadMapINS_16PitchLinearShapeILi128ELi16EEELi256ENSG_ILi16ELi2EEELi1EEENS_5ArrayIdLi1ELb1EEELb0ENSD_9NoPermuteEEENS9_25RegularTileAccessIteratorISC_dNSD_43ColumnMajorTensorOpMultiplicandCongruous64bELi1ESJ_Li8EEELNS_4arch14CacheOperation4KindE0ENSA_INSB_ILi16ELi64EEEdNSD_8RowMajorELi0ENSF_INSG_ILi64ELi16EEELi256ESI_Li1EEESL_Lb0ESM_EENSO_ISU_dNSD_40RowMajorTensorOpMultiplicandCongruous64bELi0ESX_Li8EEELST_0EdSV_NS4_9MmaPolicyINS1_4warp11MmaTensorOpINS6_ILi32ELi32ELi16EEEdSP_dSZ_dSV_NS12_17MmaTensorOpPolicyINSR_3MmaINS6_ILi8ELi8ELi4EEELi32EdSV_dSE_dSV_NSR_13OpMultiplyAddEEENSB_ILi1ELi1EEEEELi1ELb0EbEENSB_ILi0ELi0EEES1D_Li1EEELi3ELNS1_23SharedMemoryClearOptionE0EbEENS_8epilogue11threadblock8EpilogueIS7_S1C_Li1ENS1I_27PredicatedTileIteratorBlas3INS1I_26OutputTileOptimalThreadMapINS1I_15OutputTileShapeILi64ELi8ELi4ELi1ELi1EEENS1M_ILi1ELi4ELi1ELi1ELi4EEELi256ELi1ELi64EEEdLNS_8BlasModeE1EEENS1H_4warp24FragmentIteratorTensorOpIS14_S17_dNSK_IdLi2ELb1EEESV_EENS1S_20TileIteratorTensorOpIS14_S17_dSV_EENS1I_18SharedLoadIteratorINS1P_18CompactedThreadMapEdLi8EEENS1H_6thread17LinearCombinationIdLi1EddLNS21_9ScaleType4KindE0ELNS_15FloatRoundStyleE2EdEENSB_ILi0ELi4EEELi1ELi1EEENS4_30GemmIdentityThreadblockSwizzleILi1EEELNS_8FillModeE2EEEEEvNT_6ParamsE)
        .other          _ZN7cutlass6KernelINS_4gemm6kernel14RankKUniversalINS1_11threadblock13MmaMultistageINS1_9GemmShapeILi128ELi64ELi16EEENS_9transform11threadblock28PredicatedTileAccessIteratorINS_11MatrixShapeILi128ELi16EEEdNS_6layout11ColumnMajorELi1ENS8_31PitchLinearWarpStripedThreadMapINS_16PitchLinearShapeILi128ELi16EEELi256ENSG_ILi16ELi2EEELi1EEENS_5ArrayIdLi1ELb1EEELb0ENSD_9NoPermuteEEENS9_25RegularTileAccessIteratorISC_dNSD_43ColumnMajorTensorOpMultiplicandCongruous64bELi1ESJ_Li8EEELNS_4arch14CacheOperation4KindE0ENSA_INSB_ILi16ELi64EEEdNSD_8RowMajorELi0ENSF_INSG_ILi64ELi16EEELi256ESI_Li1EEESL_Lb0ESM_EENSO_ISU_dNSD_40RowMajorTensorOpMultiplicandCongruous64bELi0ESX_Li8EEELST_0EdSV_NS4_9MmaPolicyINS1_4warp11MmaTensorOpINS6_ILi32ELi32ELi16EEEdSP_dSZ_dSV_NS12_17MmaTensorOpPolicyINSR_3MmaINS6_ILi8ELi8ELi4EEELi32EdSV_dSE_dSV_NSR_13OpMultiplyAddEEENSB_ILi1ELi1EEEEELi1ELb0EbEENSB_ILi0ELi0EEES1D_Li1EEELi3ELNS1_23SharedMemoryClearOptionE0EbEENS_8epilogue11threadblock8EpilogueIS7_S1C_Li1ENS1I_27PredicatedTileIteratorBlas3INS1I_26OutputTileOptimalThreadMapINS1I_15OutputTileShapeILi64ELi8ELi4ELi1ELi1EEENS1M_ILi1ELi4ELi1ELi1ELi4EEELi256ELi1ELi64EEEdLNS_8BlasModeE1EEENS1H_4warp24FragmentIteratorTensorOpIS14_S17_dNSK_IdLi2ELb1EEESV_EENS1S_20TileIteratorTensorOpIS14_S17_dSV_EENS1I_18SharedLoadIteratorINS1P_18CompactedThreadMapEdLi8EEENS1H_6thread17LinearCombinationIdLi1EddLNS21_9ScaleType4KindE0ELNS_15FloatRoundStyleE2EdEENSB_ILi0ELi4EEELi1ELi1EEENS4_30GemmIdentityThreadblockSwizzleILi1EEELNS_8FillModeE2EEEEEvNT_6ParamsE,@"STO_CUDA_ENTRY STV_DEFAULT"
_ZN7cutlass6KernelINS_4gemm6kernel14RankKUniversalINS1_11threadblock13MmaMultistageINS1_9GemmShapeILi128ELi64ELi16EEENS_9transform11threadblock28PredicatedTileAccessIteratorINS_11MatrixShapeILi128ELi16EEEdNS_6layout11ColumnMajorELi1ENS8_31PitchLinearWarpStripedThreadMapINS_16PitchLinearShapeILi128ELi16EEELi256ENSG_ILi16ELi2EEELi1EEENS_5ArrayIdLi1ELb1EEELb0ENSD_9NoPermuteEEENS9_25RegularTileAccessIteratorISC_dNSD_43ColumnMajorTensorOpMultiplicandCongruous64bELi1ESJ_Li8EEELNS_4arch14CacheOperation4KindE0ENSA_INSB_ILi16ELi64EEEdNSD_8RowMajorELi0ENSF_INSG_ILi64ELi16EEELi256ESI_Li1EEESL_Lb0ESM_EENSO_ISU_dNSD_40RowMajorTensorOpMultiplicandCongruous64bELi0ESX_Li8EEELST_0EdSV_NS4_9MmaPolicyINS1_4warp11MmaTensorOpINS6_ILi32ELi32ELi16EEEdSP_dSZ_dSV_NS12_17MmaTensorOpPolicyINSR_3MmaINS6_ILi8ELi8ELi4EEELi32EdSV_dSE_dSV_NSR_13OpMultiplyAddEEENSB_ILi1ELi1EEEEELi1ELb0EbEENSB_ILi0ELi0EEES1D_Li1EEELi3ELNS1_23SharedMemoryClearOptionE0EbEENS_8epilogue11threadblock8EpilogueIS7_S1C_Li1ENS1I_27PredicatedTileIteratorBlas3INS1I_26OutputTileOptimalThreadMapINS1I_15OutputTileShapeILi64ELi8ELi4ELi1ELi1EEENS1M_ILi1ELi4ELi1ELi1ELi4EEELi256ELi1ELi64EEEdLNS_8BlasModeE1EEENS1H_4warp24FragmentIteratorTensorOpIS14_S17_dNSK_IdLi2ELb1EEESV_EENS1S_20TileIteratorTensorOpIS14_S17_dSV_EENS1I_18SharedLoadIteratorINS1P_18CompactedThreadMapEdLi8EEENS1H_6thread17LinearCombinationIdLi1EddLNS21_9ScaleType4KindE0ELNS_15FloatRoundStyleE2EdEENSB_ILi0ELi4EEELi1ELi1EEENS4_30GemmIdentityThreadblockSwizzleILi1EEELNS_8FillModeE2EEEEEvNT_6ParamsE:
[----:B------:R-:W-:Y:S08]  /*0000*/  LDC R1, c[0x0][0x28] ;  /* 0x00000a00ff017b82 */ /* 0x000ff00000000800 */
[----:B------:R-:W1:Y:S01]  /*0010*/  LDC.64 R2, c[0x0][0x2f8] ;  /* 0x0000be00ff027b82 */ /* 0x000e620000000a00 */
[----:B------:R-:W-:Y:S01]  /*0020*/  ULDC.64 UR6, c[0x0][0x2f0] ;  /* 0x0000bc0000067ab9 */ /* 0x000fe20000000a00 */
[----:B------:R-:W2:Y:S01]  /*0030*/  S2R R100, SR_CTAID.Z ;  /* 0x0000000000647919 */ /* 0x000ea20000002700 */
[----:B------:R-:W-:Y:S01]  /*0040*/  DSETP.NEU.AND P1, PT, RZ, UR6, PT ;  /* 0x00000006ff007e2a */ /* 0x000fe2000bf2d000 */
[----:B------:R-:W-:Y:S01]  /*0050*/  IMAD.MOV.U32 R0, RZ, RZ, -0x1 ;  /* 0xffffffffff007424 */ /* 0x000fe200078e00ff */
[----:B------:R-:W-:Y:S01]  /*0060*/  ULDC.U8 UR8, c[0x0][0x378] ;  /* 0x0000de0000087ab9 */ /* 0x000fe20000000000 */
[----:B------:R-:W-:Y:S01]  /*0070*/  ULDC UR13, c[0x0][0x228] ;  /* 0x00008a00000d7ab9 */ /* 0x000fe20000000800 */
[----:B------:R-:W-:Y:S01]  /*0080*/  ULDC.64 UR6, c[0x0][0x2f0] ;  /* 0x0000bc0000067ab9 */ /* 0x000fe20000000a00 */
[----:B------:R-:W3:Y:S01]  /*0090*/  S2UR UR5, SR_CTAID.Y ;  /* 0x00000000000579c3 */ /* 0x000ee20000002600 */
[----:B------:R-:W-:Y:S01]  /*00a0*/  ISETP.NE.AND P1, PT, RZ, UR8, !P1 ;  /* 0x00000008ff007c0c */ /* 0x000fe2000cf25270 */
[----:B------:R-:W-:Y:S01]  /*00b0*/  ULDC.64 UR8, c[0x0][0x2f8] ;  /* 0x0000be0000087ab9 */ /* 0x000fe20000000a00 */
[----:B------:R-:W-:Y:S01]  /*00c0*/  SHF.L.U32 R0, R0, UR13, RZ ;  /* 0x0000000d00007c19 */ /* 0x000fe200080006ff */
[----:B------:R-:W-:Y:S01]  /*00d0*/  IMAD.U32 R120, RZ, RZ, UR6 ;  /* 0x00000006ff787e24 */ /* 0x000fe2000f8e00ff */
[----:B------:R-:W-:Y:S01]  /*00e0*/  MOV R121, UR7 ;  /* 0x0000000700797c02 */ /* 0x000fe20008000f00 */
[----:B------:R-:W-:Y:S01]  /*00f0*/  IMAD.U32 R118, RZ, RZ, UR8 ;  /* 0x00000008ff767e24 */ /* 0x000fe2000f8e00ff */
[----:B------:R-:W-:Y:S01]  /*0100*/  MOV R119, UR9 ;  /* 0x0000000900777c02 */ /* 0x000fe20008000f00 */
[----:B------:R-:W4:Y:S01]  /*0110*/  S2UR UR4, SR_CTAID.X ;  /* 0x00000000000479c3 */ /* 0x000f220000002500 */
[----:B-1----:R-:W-:Y:S01]  /*0120*/  DSETP.EQ.AND P0, PT, R2, 1, PT ;  /* 0x3ff000000200742a */ /* 0x002fe20003f02000 */
[----:B---3--:R-:W-:Y:S01]  /*0130*/  USHF.L.U32 UR5, UR5, UR13, URZ ;  /* 0x0000000d05057299 */ /* 0x008fe2000800063f */
[----:B----4-:R-:W-:Y:S01]  /*0140*/  LOP3.LUT R108, R0, UR4, RZ, 0xc, !PT ;  /* 0x00000004006c7c12 */ /* 0x010fe2000f8e0cff */
[----:B------:R-:W-:-:S04]  /*0150*/  USHF.R.S32.HI UR13, URZ, UR13, UR4 ;  /* 0x0000000d3f0d7299 */ /* 0x000fc80008011404 */
[----:B------:R-:W-:-:S07]  /*0160*/  VIADD R108, R108, UR5 ;  /* 0x000000056c6c7c36 */ /* 0x000fce0008000000 */
[----:B--2---:R-:W-:Y:S05]  /*0170*/  @P1 EXIT P0 ;  /* 0x000000000000194d */ /* 0x004fea0000000000 */
[----:B------:R-:W1:Y:S01]  /*0180*/  LDC R0, c[0x0][0x21c] ;  /* 0x00008700ff007b82 */ /* 0x000e620000000800 */
[----:B------:R-:W-:Y:S02]  /*0190*/  ULDC UR4, c[0x0][0x220] ;  /* 0x0000880000047ab9 */ /* 0x000fe40000000800 */
[----:B------:R-:W-:-:S04]  /*01a0*/  ISETP.GE.AND P0, PT, R108, UR4, PT ;  /* 0x000000046c007c0c */ /* 0x000fc8000bf06270 */
[----:B-1----:R-:W-:-:S13]  /*01b0*/  ISETP.LE.OR P0, PT, R0, UR13, P0 ;  /* 0x0000000d00007c0c */ /* 0x002fda0008703670 */
[----:B------:R-:W-:Y:S05]  /*01c0*/  @P0 EXIT ;  /* 0x000000000000094d */ /* 0x000fea0003800000 */
[----:B------:R-:W-:Y:S01]  /*01d0*/  IMAD.SHL.U32 R107, R108, 0x40, RZ ;  /* 0x000000406c6b7824 */ /* 0x000fe200078e00ff */
[----:B------:R-:W-:-:S04]  /*01e0*/  USHF.L.U32 UR12, UR13, 0x7, URZ ;  /* 0x000000070d0c7899 */ /* 0x000fc8000800063f */
[----:B------:R-:W-:-:S04]  /*01f0*/  IADD3 R0, R107, 0x40, RZ ;  /* 0x000000406b007810 */ /* 0x000fc80007ffe0ff */
[----:B------:R-:W-:-:S13]  /*0200*/  ISETP.LE.AND P0, PT, R0, UR12, PT ;  /* 0x0000000c00007c0c */ /* 0x000fda000bf03270 */
[----:B------:R-:W-:Y:S05]  /*0210*/  @P0 EXIT ;  /* 0x000000000000094d */ /* 0x000fea0003800000 */
[----:B------:R-:W1:Y:S01]  /*0220*/  LDC R2, c[0x0][0x320] ;  /* 0x0000c800ff027b82 */ /* 0x000e620000000800 */
[----:B------:R-:W-:Y:S01]  /*0230*/  ULDC.64 UR6, c[0x0][0x330] ;  /* 0x0000cc0000067ab9 */ /* 0x000fe20000000a00 */
[----:B------:R-:W-:Y:S01]  /*0240*/  ULDC.64 UR4, c[0x0][0x338] ;  /* 0x0000ce0000047ab9 */ /* 0x000fe20000000a00 */
[----:B------:R-:W-:Y:S01]  /*0250*/  IMAD.U32 R4, RZ, RZ, UR6 ;  /* 0x00000006ff047e24 */ /* 0x000fe2000f8e00ff */
[----:B------:R-:W-:Y:S01]  /*0260*/  MOV R6, UR4 ;  /* 0x0000000400067c02 */ /* 0x000fe20008000f00 */
[----:B------:R-:W-:Y:S01]  /*0270*/  IMAD.U32 R5, RZ, RZ, UR7 ;  /* 0x00000007ff057e24 */ /* 0x000fe2000f8e00ff */
[----:B------:R-:W-:Y:S01]  /*0280*/  MOV R7, UR5 ;  /* 0x0000000500077c02 */ /* 0x000fe20008000f00 */
[----:B------:R-:W-:Y:S01]  /*0290*/  ULDC.64 UR14, c[0x0][0x208] ;  /* 0x00008200000e7ab9 */ /* 0x000fe20000000a00 */
[----:B-1----:R-:W-:-:S13]  /*02a0*/  ISETP.GE.U32.AND P0, PT, R2, 0x2, PT ;  /* 0x000000020200780c */ /* 0x002fda0003f06070 */
[----:B------:R-:W-:Y:S05]  /*02b0*/  @!P0 BRA `(.L_x_0) ;  /* 0x0000000000808947 */ /* 0x000fea0003800000 */
[----:B------:R-:W-:Y:S01]  /*02c0*/  ISETP.NE.AND P0, PT, R2, 0x2, PT ;  /* 0x000000020200780c */ /* 0x000fe20003f05270 */
[----:B------:R-:W-:Y:S01]  /*02d0*/  ULDC UR4, c[0x0][0x218] ;  /* 0x0000860000047ab9 */ /* 0x000fe20000000800 */
[----:B------:R-:W-:Y:S01]  /*02e0*/  IMAD.MOV.U32 R19, RZ, RZ, RZ ;  /* 0x000000ffff137224 */ /* 0x000fe200078e00ff */
[----:B------:R-:W-:-:S10]  /*02f0*/  MOV R0, UR4 ;  /* 0x0000000400007c02 */ /* 0x000fd40008000f00 */
[----:B------:R-:W-:Y:S05]  /*0300*/  @!P0 BRA `(.L_x_1) ;  /* 0x0000000000248947 */ /* 0x000fea0003800000 */
[----:B------:R-:W-:-:S13]  /*0310*/  ISETP.NE.AND P0, PT, R2, 0x3, PT ;  /* 0x000000030200780c */ /* 0x000fda0003f05270 */
[----:B------:R-:W-:Y:S05]  /*0320*/  @P0 BRA `(.L_x_2) ;  /* 0x0000000000800947 */ /* 0x000fea0003800000 */
[----:B------:R-:W1:Y:S08]  /*0330*/  LDC.64 R4, c[0x0][0x330] ;  /* 0x0000cc00ff047b82 */ /* 0x000e700000000a00 */
[----:B------:R-:W2:Y:S01]  /*0340*/  LDC.64 R6, c[0x0][0x338] ;  /* 0x0000ce00ff067b82 */ /* 0x000ea20000000a00 */
[----:B-1----:R-:W-:-:S06]  /*0350*/  IMAD.WIDE R4, R100, 0x8, R4 ;  /* 0x0000000864047825 */ /* 0x002fcc00078e0204 */
[----:B------:R-:W4:Y:S01]  /*0360*/  LDG.E.64 R4, desc[UR14][R4.64] ;  /* 0x0000000e04047981 */ /* 0x000f22000c1e1b00 */
[----:B--2---:R-:W-:-:S06]  /*0370*/  IMAD.WIDE R6, R100, 0x8, R6 ;  /* 0x0000000864067825 */ /* 0x004fcc00078e0206 */
[----:B------:R-:W4:Y:S01]  /*0380*/  LDG.E.64 R6, desc[UR14][R6.64] ;  /* 0x0000000e06067981 */ /* 0x000f22000c1e1b00 */
[----:B------:R-:W-:Y:S05]  /*0390*/  BRA `(.L_x_2) ;  /* 0x0000000000647947 */ /* 0x000fea0003800000 */
.L_x_1:
[----:B------:R-:W1:Y:S01]  /*03a0*/  LDC.64 R8, c[0x0][0x350] ;  /* 0x0000d400ff087b82 */ /* 0x000e620000000a00 */
[----:B------:R-:W-:-:S07]  /*03b0*/  SHF.R.S32.HI R13, RZ, 0x1f, R100 ;  /* 0x0000001fff0d7819 */ /* 0x000fce0000011464 */
[----:B------:R-:W2:Y:S08]  /*03c0*/  LDC.64 R2, c[0x0][0x358] ;  /* 0x0000d600ff027b82 */ /* 0x000eb00000000a00 */
[----:B------:R-:W3:Y:S08]  /*03d0*/  LDC.64 R4, c[0x0][0x330] ;  /* 0x0000cc00ff047b82 */ /* 0x000ef00000000a00 */
[----:B------:R-:W4:Y:S01]  /*03e0*/  LDC.64 R6, c[0x0][0x338] ;  /* 0x0000ce00ff067b82 */ /* 0x000f220000000a00 */
[----:B-1----:R-:W-:-:S02]  /*03f0*/  IMAD R11, R13, R8, RZ ;  /* 0x000000080d0b7224 */ /* 0x002fc400078e02ff */
[----:B------:R-:W-:-:S04]  /*0400*/  IMAD.WIDE.U32 R14, R100, R8, RZ ;  /* 0x00000008640e7225 */ /* 0x000fc800078e00ff */
[C---:B------:R-:W-:Y:S02]  /*0410*/  IMAD R9, R100.reuse, R9, R11 ;  /* 0x0000000964097224 */ /* 0x040fe400078e020b */
[-C--:B--2---:R-:W-:Y:S02]  /*0420*/  IMAD R10, R13, R2.reuse, RZ ;  /* 0x000000020d0a7224 */ /* 0x084fe400078e02ff */
[----:B------:R-:W-:Y:S01]  /*0430*/  IMAD.WIDE.U32 R12, R100, R2, RZ ;  /* 0x00000002640c7225 */ /* 0x000fe200078e00ff */
[----:B------:R-:W-:-:S03]  /*0440*/  IADD3 R9, R15, R9, RZ ;  /* 0x000000090f097210 */ /* 0x000fc60007ffe0ff */
[----:B------:R-:W-:Y:S01]  /*0450*/  IMAD R3, R100, R3, R10 ;  /* 0x0000000364037224 */ /* 0x000fe200078e020a */
[----:B---3--:R-:W-:-:S04]  /*0460*/  LEA R4, P1, R14, R4, 0x3 ;  /* 0x000000040e047211 */ /* 0x008fc800078218ff */
[----:B------:R-:W-:Y:S02]  /*0470*/  IADD3 R3, R13, R3, RZ ;  /* 0x000000030d037210 */ /* 0x000fe40007ffe0ff */
[----:B------:R-:W-:Y:S02]  /*0480*/  LEA.HI.X R5, R14, R5, R9, 0x3, P1 ;  /* 0x000000050e057211 */ /* 0x000fe400008f1c09 */
[----:B----4-:R-:W-:-:S04]  /*0490*/  LEA R6, P0, R12, R6, 0x3 ;  /* 0x000000060c067211 */ /* 0x010fc800078018ff */
[----:B------:R-:W-:Y:S01]  /*04a0*/  LEA.HI.X R7, R12, R7, R3, 0x3, P0 ;  /* 0x000000070c077211 */ /* 0x000fe200000f1c03 */
[----:B------:R-:W-:Y:S08]  /*04b0*/  BRA `(.L_x_2) ;  /* 0x00000000001c7947 */ /* 0x000ff00003800000 */
.L_x_0:
[----:B------:R-:W1:Y:S01]  /*04c0*/  LDC R0, c[0x0][0x224] ;  /* 0x00008900ff007b82 */ /* 0x000e620000000800 */
[----:B------:R-:W-:-:S07]  /*04d0*/  IADD3 R2, R100, 0x1, RZ ;  /* 0x0000000164027810 */ /* 0x000fce0007ffe0ff */
[----:B------:R-:W2:Y:S01]  /*04e0*/  LDC R19, c[0x0][0x328] ;  /* 0x0000ca00ff137b82 */ /* 0x000ea20000000800 */
[C---:B-1----:R-:W-:Y:S01]  /*04f0*/  ISETP.GE.AND P0, PT, R2.reuse, R0, PT ;  /* 0x000000000200720c */ /* 0x042fe20003f06270 */
[-C--:B--2---:R-:W-:Y:S02]  /*0500*/  IMAD R0, R2, R19.reuse, RZ ;  /* 0x0000001302007224 */ /* 0x084fe400078e02ff */
[----:B------:R-:W-:-:S10]  /*0510*/  IMAD R19, R100, R19, RZ ;  /* 0x0000001364137224 */ /* 0x000fd400078e02ff */
[----:B------:R-:W1:Y:S02]  /*0520*/  @P0 LDC R0, c[0x0][0x218] ;  /* 0x00008600ff000b82 */ /* 0x000e640000000800 */
.L_x_2:
[----:B------:R-:W2:Y:S01]  /*0530*/  S2R R3, SR_TID.X ;  /* 0x0000000000037919 */ /* 0x000ea20000002100 */
[C-C-:B-1----:R-:W-:Y:S01]  /*0540*/  IMAD.IADD R9, R0.reuse, 0x1, -R19.reuse ;  /* 0x0000000100097824 */ /* 0x142fe200078e0a13 */
[----:B------:R-:W-:Y:S01]  /*0550*/  ULDC.64 UR10, c[0x0][0x240] ;  /* 0x00009000000a7ab9 */ /* 0x000fe20000000a00 */
[----:B------:R-:W-:Y:S01]  /*0560*/  ULDC.64 UR4, c[0x0][0x248] ;  /* 0x0000920000047ab9 */ /* 0x000fe20000000a00 */
[----:B------:R-:W-:Y:S01]  /*0570*/  IADD3 R84, R0, 0xf, -R19 ;  /* 0x0000000f00547810 */ /* 0x000fe20007ffe813 */
[----:B------:R-:W-:Y:S01]  /*0580*/  UIADD3 UR6, UP0, UR10, -UR4, URZ ;  /* 0x800000040a067290 */ /* 0x000fe2000ff1e03f */
[----:B------:R-:W-:Y:S01]  /*0590*/  SHF.R.S32.HI R24, RZ, 0x1f, R9 ;  /* 0x0000001fff187819 */ /* 0x000fe20000011409 */
[----:B------:R-:W-:Y:S01]  /*05a0*/  ULDC.64 UR8, c[0x0][0x260] ;  /* 0x0000980000087ab9 */ /* 0x000fe20000000a00 */
[----:B------:R-:W-:Y:S01]  /*05b0*/  LOP3.LUT R10, R84, 0xfffffff0, RZ, 0xc0, !PT ;  /* 0xfffffff0540a7812 */ /* 0x000fe200078ec0ff */
[----:B------:R-:W-:Y:S01]  /*05c0*/  UIADD3.X UR7, UR11, ~UR5, URZ, UP0, !UPT ;  /* 0x800000050b077290 */ /* 0x000fe200087fe43f */
[----:B------:R-:W-:Y:S01]  /*05d0*/  LEA.HI R24, R24, R9, RZ, 0x4 ;  /* 0x0000000918187211 */ /* 0x000fe200078f20ff */
[----:B------:R-:W-:Y:S01]  /*05e0*/  VIADD R8, R84, 0xf ;  /* 0x0000000f54087836 */ /* 0x000fe20000000000 */
[----:B------:R-:W-:Y:S01]  /*05f0*/  ULDC.64 UR4, c[0x0][0x230] ;  /* 0x00008c0000047ab9 */ /* 0x000fe20000000a00 */
[----:B------:R-:W-:-:S02]  /*0600*/  ISETP.NE.AND P4, PT, R10, 0x10, PT ;  /* 0x000000100a00780c */ /* 0x000fc40003f85270 */
[----:B------:R-:W-:Y:S02]  /*0610*/  CS2R R54, SRZ ;  /* 0x0000000000367805 */ /* 0x000fe4000001ff00 */
[----:B------:R-:W-:Y:S02]  /*0620*/  LOP3.LUT R24, R24, 0xfffffff0, RZ, 0xc0, !PT ;  /* 0xfffffff018187812 */ /* 0x000fe400078ec0ff */
[----:B------:R-:W-:Y:S02]  /*0630*/  CS2R R52, SRZ ;  /* 0x0000000000347805 */ /* 0x000fe4000001ff00 */
[----:B------:R-:W-:Y:S02]  /*0640*/  ISETP.GE.U32.AND P6, PT, R8, 0x1f, PT ;  /* 0x0000001f0800780c */ /* 0x000fe40003fc6070 */
[----:B------:R-:W-:Y:S02]  /*0650*/  CS2R R50, SRZ ;  /* 0x0000000000327805 */ /* 0x000fe4000001ff00 */
[----:B------:R-:W-:Y:S01]  /*0660*/  CS2R R48, SRZ ;  /* 0x0000000000307805 */ /* 0x000fe2000001ff00 */
[----:B------:R-:W-:Y:S01]  /*0670*/  IMAD.IADD R24, R9, 0x1, -R24 ;  /* 0x0000000109187824 */ /* 0x000fe200078e0a18 */
[----:B------:R-:W-:-:S02]  /*0680*/  CS2R R58, SRZ ;  /* 0x00000000003a7805 */ /* 0x000fc4000001ff00 */
[----:B------:R-:W-:Y:S02]  /*0690*/  CS2R R56, SRZ ;  /* 0x0000000000387805 */ /* 0x000fe4000001ff00 */
[----:B------:R-:W-:Y:S02]  /*06a0*/  CS2R R46, SRZ ;  /* 0x00000000002e7805 */ /* 0x000fe4000001ff00 */
[----:B------:R-:W-:Y:S02]  /*06b0*/  CS2R R44, SRZ ;  /* 0x00000000002c7805 */ /* 0x000fe4000001ff00 */
[----:B------:R-:W-:Y:S02]  /*06c0*/  ISETP.NE.AND P0, PT, R24, RZ, PT ;  /* 0x000000ff1800720c */ /* 0x000fe40003f05270 */
[----:B------:R-:W-:Y:S02]  /*06d0*/  CS2R R62, SRZ ;  /* 0x00000000003e7805 */ /* 0x000fe4000001ff00 */
[----:B------:R-:W-:-:S02]  /*06e0*/  CS2R R60, SRZ ;  /* 0x00000000003c7805 */ /* 0x000fc4000001ff00 */
[----:B------:R-:W-:Y:S02]  /*06f0*/  CS2R R42, SRZ ;  /* 0x00000000002a7805 */ /* 0x000fe4000001ff00 */
[----:B------:R-:W-:Y:S02]  /*0700*/  SEL R24, R24, 0x10, P0 ;  /* 0x0000001018187807 */ /* 0x000fe40000000000 */
[----:B------:R-:W-:Y:S02]  /*0710*/  CS2R R40, SRZ ;  /* 0x0000000000287805 */ /* 0x000fe4000001ff00 */
[----:B------:R-:W-:Y:S02]  /*0720*/  CS2R R30, SRZ ;  /* 0x00000000001e7805 */ /* 0x000fe4000001ff00 */
[----:B--2---:R-:W-:Y:S02]  /*0730*/  SHF.R.S32.HI R106, RZ, 0x1f, R3 ;  /* 0x0000001fff6a7819 */ /* 0x004fe40000011403 */
[----:B------:R-:W-:-:S02]  /*0740*/  CS2R R66, SRZ ;  /* 0x0000000000427805 */ /* 0x000fc4000001ff00 */
[----:B------:R-:W-:Y:S01]  /*0750*/  SHF.R.S32.HI R9, RZ, 0x1f, R24 ;  /* 0x0000001fff097819 */ /* 0x000fe20000011418 */
[----:B------:R-:W-:Y:S01]  /*0760*/  IMAD.WIDE.U32 R20, R24, UR4, RZ ;  /* 0x0000000418147c25 */ /* 0x000fe2000f8e00ff */
[----:B------:R-:W-:Y:S02]  /*0770*/  LEA.HI R105, R106, R3, RZ, 0x5 ;  /* 0x000000036a697211 */ /* 0x000fe400078f28ff */
[----:B------:R-:W-:Y:S02]  /*0780*/  CS2R R64, SRZ ;  /* 0x0000000000407805 */ /* 0x000fe4000001ff00 */
[----:B------:R-:W-:Y:S01]  /*0790*/  VIADDMNMX R0, R19, R24, R0, PT ;  /* 0x0000001813007246 */ /* 0x000fe20003800100 */
[----:B------:R-:W-:Y:S01]  /*07a0*/  IMAD R11, R9, UR4, RZ ;  /* 0x00000004090b7c24 */ /* 0x000fe2000f8e02ff */
[----:B------:R-:W-:Y:S02]  /*07b0*/  LOP3.LUT R104, R105, 0xffffffe0, RZ, 0xc0, !PT ;  /* 0xffffffe069687812 */ /* 0x000fe400078ec0ff */
[----:B------:R-:W-:-:S02]  /*07c0*/  CS2R R38, SRZ ;  /* 0x0000000000267805 */ /* 0x000fc4000001ff00 */
[----:B------:R-:W-:Y:S02]  /*07d0*/  SHF.R.S32.HI R105, RZ, 0x5, R105 ;  /* 0x00000005ff697819 */ /* 0x000fe40000011469 */
[----:B------:R-:W-:Y:S01]  /*07e0*/  CS2R R36, SRZ ;  /* 0x0000000000247805 */ /* 0x000fe2000001ff00 */
[----:B------:R-:W-:Y:S01]  /*07f0*/  BAR.SYNC.DEFER_BLOCKING 0x0 ;  /* 0x0000000000007b1d */ /* 0x000fe20000010000 */
[----:B------:R-:W-:Y:S01]  /*0800*/  IMAD.IADD R104, R3, 0x1, -R104 ;  /* 0x0000000103687824 */ /* 0x000fe200078e0a68 */
[----:B------:R-:W-:Y:S01]  /*0810*/  LEA R86, P0, R20, UR6, 0x3 ;  /* 0x0000000614567c11 */ /* 0x000fe2000f8018ff */
[----:B------:R-:W-:Y:S01]  /*0820*/  IMAD.SHL.U32 R2, R105, 0x2, RZ ;  /* 0x0000000269027824 */ /* 0x000fe200078e00ff */
[----:B------:R-:W-:Y:S02]  /*0830*/  CS2R R34, SRZ ;  /* 0x0000000000227805 */ /* 0x000fe4000001ff00 */
[----:B------:R-:W-:Y:S02]  /*0840*/  CS2R R32, SRZ ;  /* 0x0000000000207805 */ /* 0x000fe4000001ff00 */
[----:B------:R-:W-:-:S02]  /*0850*/  SHF.R.S32.HI R13, RZ, 0x1f, R104 ;  /* 0x0000001fff0d7819 */ /* 0x000fc40000011468 */
[----:B------:R-:W-:Y:S02]  /*0860*/  LOP3.LUT R103, R3, 0x1f, RZ, 0xc0, !PT ;  /* 0x0000001f03677812 */ /* 0x000fe400078ec0ff */
[----:B------:R-:W-:-:S04]  /*0870*/  LEA.HI R13, R13, R104, RZ, 0x4 ;  /* 0x000000680d0d7211 */ /* 0x000fc800078f20ff */
[C---:B------:R-:W-:Y:S01]  /*0880*/  LEA.HI.SX32 R23, R13.reuse, R2, 0x1c ;  /* 0x000000020d177211 */ /* 0x040fe200078fe2ff */
[----:B------:R-:W-:Y:S01]  /*0890*/  IMAD R2, R24, UR5, R11 ;  /* 0x0000000518027c24 */ /* 0x000fe2000f8e020b */
[----:B------:R-:W-:-:S03]  /*08a0*/  LOP3.LUT R13, R13, 0xfffffff0, RZ, 0xc0, !PT ;  /* 0xfffffff00d0d7812 */ /* 0x000fc600078ec0ff */
[----:B------:R-:W-:Y:S02]  /*08b0*/  IMAD.IADD R19, R23, 0x1, R19 ;  /* 0x0000000117137824 */ /* 0x000fe400078e0213 */
[----:B------:R-:W-:Y:S02]  /*08c0*/  IMAD.IADD R14, R104, 0x1, -R13 ;  /* 0x00000001680e7824 */ /* 0x000fe400078e0a0d */
[----:B------:R-:W-:Y:S01]  /*08d0*/  IMAD.IADD R2, R21, 0x1, R2 ;  /* 0x0000000115027824 */ /* 0x000fe200078e0202 */
[----:B------:R-:W-:Y:S01]  /*08e0*/  SHF.R.S32.HI R16, RZ, 0x1f, R19 ;  /* 0x0000001fff107819 */ /* 0x000fe20000011413 */
[----:B------:R-:W-:Y:S01]  /*08f0*/  VIADD R12, R14, UR12 ;  /* 0x0000000c0e0c7c36 */ /* 0x000fe20008000000 */
[----:B------:R-:W-:Y:S01]  /*0900*/  ISETP.GE.AND P5, PT, R19, R0, PT ;  /* 0x000000001300720c */ /* 0x000fe20003fa6270 */
[----:B------:R-:W-:Y:S01]  /*0910*/  IMAD.IADD R10, R107, 0x1, R14 ;  /* 0x000000016b0a7824 */ /* 0x000fe200078e020e */
[----:B------:R-:W-:Y:S01]  /*0920*/  LEA.HI.X R2, R20, UR7, R2, 0x3, P0 ;  /* 0x0000000714027c11 */ /* 0x000fe200080f1c02 */
[----:B------:R-:W-:Y:S01]  /*0930*/  IMAD R8, R16, UR4, RZ ;  /* 0x0000000410087c24 */ /* 0x000fe2000f8e02ff */
[----:B------:R-:W-:Y:S01]  /*0940*/  SHF.R.S32.HI R13, RZ, 0x1f, R12 ;  /* 0x0000001fff0d7819 */ /* 0x000fe2000001140c */
[----:B------:R-:W-:Y:S01]  /*0950*/  ULDC.64 UR6, c[0x0][0x250] ;  /* 0x0000940000067ab9 */ /* 0x000fe20000000a00 */
[----:B------:R-:W-:Y:S01]  /*0960*/  SHF.R.S32.HI R11, RZ, 0x1f, R10 ;  /* 0x0000001fff0b7819 */ /* 0x000fe2000001140a */
[----:B------:R-:W-:-:S02]  /*0970*/  IMAD R9, R9, UR6, RZ ;  /* 0x0000000609097c24 */ /* 0x000fc4000f8e02ff */
[C---:B------:R-:W-:Y:S02]  /*0980*/  IMAD R8, R19.reuse, UR5, R8 ;  /* 0x0000000513087c24 */ /* 0x040fe4000f8e0208 */
[----:B------:R-:W-:Y:S01]  /*0990*/  IMAD.WIDE.U32 R20, R19, UR4, R12 ;  /* 0x0000000413147c25 */ /* 0x000fe2000f8e000c */
[----:B------:R-:W-:Y:S02]  /*09a0*/  ULDC.64 UR4, c[0x0][0x268] ;  /* 0x00009a0000047ab9 */ /* 0x000fe40000000a00 */
[----:B------:R-:W-:Y:S01]  /*09b0*/  UIADD3 UR4, UP0, UR8, -UR4, URZ ;  /* 0x8000000408047290 */ /* 0x000fe2000ff1e03f */
[----:B------:R-:W-:Y:S01]  /*09c0*/  IMAD R16, R16, UR6, RZ ;  /* 0x0000000610107c24 */ /* 0x000fe2000f8e02ff */
[----:B----4-:R-:W-:Y:S01]  /*09d0*/  LEA R4, P2, R20, R4, 0x3 ;  /* 0x0000000414047211 */ /* 0x010fe200078418ff */
[C---:B------:R-:W-:Y:S01]  /*09e0*/  IMAD R0, R24.reuse, UR7, R9 ;  /* 0x0000000718007c24 */ /* 0x040fe2000f8e0209 */
[----:B------:R-:W-:Y:S01]  /*09f0*/  UIADD3.X UR5, UR9, ~UR5, URZ, UP0, !UPT ;  /* 0x8000000509057290 */ /* 0x000fe200087fe43f */
[----:B------:R-:W-:-:S04]  /*0a00*/  IMAD.WIDE.U32 R24, R24, UR6, RZ ;  /* 0x0000000618187c25 */ /* 0x000fc8000f8e00ff */
[C---:B------:R-:W-:Y:S01]  /*0a10*/  IMAD R16, R19.reuse, UR7, R16 ;  /* 0x0000000713107c24 */ /* 0x040fe2000f8e0210 */
[----:B------:R-:W-:Y:S01]  /*0a20*/  LEA R88, P0, R24, UR4, 0x3 ;  /* 0x0000000418587c11 */ /* 0x000fe2000f8018ff */
[----:B------:R-:W-:Y:S01]  /*0a30*/  IMAD.WIDE.U32 R18, R19, UR6, R10 ;  /* 0x0000000613127c25 */ /* 0x000fe2000f8e000a */
[----:B------:R-:W1:Y:S03]  /*0a40*/  S2UR UR6, SR_CgaCtaId ;  /* 0x00000000000679c3 */ /* 0x000e660000008800 */
[----:B------:R-:W-:Y:S01]  /*0a50*/  IMAD.IADD R0, R25, 0x1, R0 ;  /* 0x0000000119007824 */ /* 0x000fe200078e0200 */
[----:B------:R-:W-:Y:S01]  /*0a60*/  LEA R6, P1, R18, R6, 0x3 ;  /* 0x0000000612067211 */ /* 0x000fe200078218ff */
[----:B------:R-:W-:Y:S02]  /*0a70*/  IMAD.IADD R16, R19, 0x1, R16 ;  /* 0x0000000113107824 */ /* 0x000fe400078e0210 */
[----:B------:R-:W-:Y:S01]  /*0a80*/  IMAD.IADD R8, R21, 0x1, R8 ;  /* 0x0000000115087824 */ /* 0x000fe200078e0208 */
[----:B------:R-:W-:Y:S01]  /*0a90*/  LEA.HI.X R0, R24, UR5, R0, 0x3, P0 ;  /* 0x0000000518007c11 */ /* 0x000fe200080f1c00 */
[----:B------:R-:W-:Y:S01]  /*0aa0*/  ULDC.64 UR4, c[0x0][0x210] ;  /* 0x0000840000047ab9 */ /* 0x000fe20000000a00 */
[----:B------:R-:W-:Y:S01]  /*0ab0*/  LEA.HI.X R7, R18, R7, R16, 0x3, P1 ;  /* 0x0000000712077211 */ /* 0x000fe200008f1c10 */
[C---:B------:R-:W-:Y:S01]  /*0ac0*/  VIADD R19, R12.reuse, 0x10 ;  /* 0x000000100c137836 */ /* 0x040fe20000000000 */
[C---:B------:R-:W-:Y:S01]  /*0ad0*/  ISETP.LT.AND P0, PT, R12.reuse, UR4, !P5 ;  /* 0x000000040c007c0c */ /* 0x040fe2000ef01270 */
[----:B------:R-:W-:Y:S01]  /*0ae0*/  VIADD R18, R12, 0x20 ;  /* 0x000000200c127836 */ /* 0x000fe20000000000 */
[----:B------:R-:W-:Y:S01]  /*0af0*/  LEA.HI.X R5, R20, R5, R8, 0x3, P2 ;  /* 0x0000000514057211 */ /* 0x000fe200010f1c08 */
[C---:B------:R-:W-:Y:S01]  /*0b00*/  VIADD R17, R12.reuse, 0x30 ;  /* 0x000000300c117836 */ /* 0x040fe20000000000 */
[----:B------:R-:W-:Y:S01]  /*0b10*/  SHF.R.S32.HI R8, RZ, 0x1f, R23 ;  /* 0x0000001fff087819 */ /* 0x000fe20000011417 */
[----:B------:R-:W-:Y:S01]  /*0b20*/  VIADD R15, R12, 0x50 ;  /* 0x000000500c0f7836 */ /* 0x000fe20000000000 */
[----:B------:R-:W-:Y:S01]  /*0b30*/  ISETP.LT.AND P1, PT, R19, UR4, !P5 ;  /* 0x0000000413007c0c */ /* 0x000fe2000ef21270 */
[----:B------:R-:W-:Y:S01]  /*0b40*/  IMAD.SHL.U32 R11, R14, 0x4, RZ ;  /* 0x000000040e0b7824 */ /* 0x000fe200078e00ff */
[----:B------:R-:W-:Y:S01]  /*0b50*/  ISETP.LT.AND P2, PT, R18, UR4, !P5 ;  /* 0x0000000412007c0c */ /* 0x000fe2000ef41270 */
[----:B------:R-:W-:Y:S01]  /*0b60*/  VIADD R16, R12, 0x40 ;  /* 0x000000400c107836 */ /* 0x000fe20000000000 */
[----:B------:R-:W-:Y:S01]  /*0b70*/  ISETP.LT.AND P3, PT, R17, UR4, !P5 ;  /* 0x0000000411007c0c */ /* 0x000fe2000ef61270 */
[C---:B------:R-:W-:Y:S01]  /*0b80*/  VIADD R25, R10.reuse, 0x20 ;  /* 0x000000200a197836 */ /* 0x040fe20000000000 */
[----:B------:R-:W-:Y:S01]  /*0b90*/  SEL R13, RZ, 0x1, !P0 ;  /* 0x00000001ff0d7807 */ /* 0x000fe20004000000 */
[----:B------:R-:W-:Y:S01]  /*0ba0*/  VIADD R24, R10, 0x30 ;  /* 0x000000300a187836 */ /* 0x000fe20000000000 */
[----:B------:R-:W-:-:S02]  /*0bb0*/  LEA.HI R9, R8, R23, RZ, 0x2 ;  /* 0x0000001708097211 */ /* 0x000fc400078f10ff */
[----:B------:R-:W-:Y:S02]  /*0bc0*/  LOP3.LUT R8, R14, 0x6, RZ, 0xc0, !PT ;  /* 0x000000060e087812 */ /* 0x000fe400078ec0ff */
[----:B------:R-:W-:Y:S02]  /*0bd0*/  P2R R13, PR, R13, 0xf ;  /* 0x0000000f0d0d7803 */ /* 0x000fe40000000000 */
[----:B------:R-:W-:Y:S02]  /*0be0*/  ISETP.GE.AND P0, PT, R12, UR4, PT ;  /* 0x000000040c007c0c */ /* 0x000fe4000bf06270 */
[----:B------:R-:W-:Y:S02]  /*0bf0*/  SHF.R.S32.HI R21, RZ, 0x1f, R14 ;  /* 0x0000001fff157819 */ /* 0x000fe4000001140e */
[----:B------:R-:W-:Y:S02]  /*0c00*/  LOP3.LUT R9, R9, 0xfffffffc, RZ, 0xc0, !PT ;  /* 0xfffffffc09097812 */ /* 0x000fe400078ec0ff */
[----:B------:R-:W-:-:S02]  /*0c10*/  SHF.R.U32.HI R8, RZ, 0x1, R8 ;  /* 0x00000001ff087819 */ /* 0x000fc40000011608 */
[----:B------:R-:W-:Y:S01]  /*0c20*/  SEL R20, RZ, 0x1, P0 ;  /* 0x00000001ff147807 */ /* 0x000fe20000000000 */
[----:B------:R-:W-:Y:S01]  /*0c30*/  IMAD.IADD R23, R23, 0x1, -R9 ;  /* 0x0000000117177824 */ /* 0x000fe200078e0a09 */
[----:B------:R-:W-:Y:S01]  /*0c40*/  LEA.HI R21, R21, R14, RZ, 0x3 ;  /* 0x0000000e15157211 */ /* 0x000fe200078f18ff */
[----:B------:R-:W-:Y:S01]  /*0c50*/  VIADD R14, R12, 0x60 ;  /* 0x000000600c0e7836 */ /* 0x000fe20000000000 */
[----:B------:R-:W-:Y:S02]  /*0c60*/  ISETP.LT.AND P0, PT, R15, UR4, !P5 ;  /* 0x000000040f007c0c */ /* 0x000fe4000ef01270 */
[----:B------:R-:W-:Y:S02]  /*0c70*/  ISETP.GE.AND P2, PT, R10, UR5, PT ;  /* 0x000000050a007c0c */ /* 0x000fe4000bf46270 */
[----:B------:R-:W-:Y:S02]  /*0c80*/  LOP3.LUT R22, R8, 0x4, R11, 0xf8, !PT ;  /* 0x0000000408167812 */ /* 0x000fe400078ef80b */
[----:B------:R-:W-:Y:S01]  /*0c90*/  LOP3.LUT R8, R9, R8, RZ, 0xfc, !PT ;  /* 0x0000000809087212 */ /* 0x000fe200078efcff */
[----:B------:R-:W-:Y:S01]  /*0ca0*/  VIADD R9, R12, 0x70 ;  /* 0x000000700c097836 */ /* 0x000fe20000000000 */
[----:B------:R-:W-:-:S02]  /*0cb0*/  SEL R28, RZ, 0x200, !P0 ;  /* 0x00000200ff1c7807 */ /* 0x000fc40004000000 */
[----:B------:R-:W-:Y:S02]  /*0cc0*/  SEL R12, RZ, 0x1, P2 ;  /* 0x00000001ff0c7807 */ /* 0x000fe40001000000 */
[----:B------:R-:W-:Y:S02]  /*0cd0*/  ISETP.GE.AND P0, PT, R19, UR4, PT ;  /* 0x0000000413007c0c */ /* 0x000fe4000bf06270 */
[----:B------:R-:W-:Y:S02]  /*0ce0*/  ISETP.LT.AND P2, PT, R14, UR4, !P5 ;  /* 0x000000040e007c0c */ /* 0x000fe4000ef41270 */
[----:B------:R-:W-:Y:S02]  /*0cf0*/  SEL R19, RZ, 0xffffffff, P0 ;  /* 0xffffffffff137807 */ /* 0x000fe40000000000 */
[C---:B------:R-:W-:Y:S02]  /*0d00*/  ISETP.LT.AND P1, PT, R16.reuse, UR4, !P5 ;  /* 0x0000000410007c0c */ /* 0x040fe4000ef21270 */
[----:B------:R-:W-:Y:S01]  /*0d10*/  SEL R27, RZ, 0x400, !P2 ;  /* 0x00000400ff1b7807 */ /* 0x000fe20005000000 */
[----:B------:R-:W-:Y:S01]  /*0d20*/  IMAD.SHL.U32 R19, R19, 0x2, RZ ;  /* 0x0000000213137824 */ /* 0x000fe200078e00ff */
[----:B------:R-:W-:-:S02]  /*0d30*/  ISETP.GE.AND P0, PT, R16, UR4, PT ;  /* 0x0000000410007c0c */ /* 0x000fc4000bf06270 */
[----:B------:R-:W-:Y:S02]  /*0d40*/  ISETP.GE.AND P2, PT, R18, UR4, PT ;  /* 0x0000000412007c0c */ /* 0x000fe4000bf46270 */
[----:B------:R-:W-:Y:S02]  /*0d50*/  SEL R11, RZ, 0x100, !P1 ;  /* 0x00000100ff0b7807 */ /* 0x000fe40004800000 */
[----:B------:R-:W-:Y:S02]  /*0d60*/  SEL R16, RZ, 0x100, P0 ;  /* 0x00000100ff107807 */ /* 0x000fe40000000000 */
[C---:B------:R-:W-:Y:S02]  /*0d70*/  ISETP.LT.AND P1, PT, R9.reuse, UR4, !P5 ;  /* 0x0000000409007c0c */ /* 0x040fe4000ef21270 */
[----:B------:R-:W-:Y:S02]  /*0d80*/  SEL R18, RZ, 0x4, P2 ;  /* 0x00000004ff127807 */ /* 0x000fe40001000000 */
[----:B------:R-:W-:Y:S01]  /*0d90*/  ISETP.GE.AND P0, PT, R9, UR4, PT ;  /* 0x0000000409007c0c */ /* 0x000fe2000bf06270 */
[----:B------:R-:W-:Y:S01]  /*0da0*/  VIADD R9, R10, 0x10 ;  /* 0x000000100a097836 */ /* 0x000fe20000000000 */
[----:B------:R-:W-:-:S02]  /*0db0*/  ISETP.GE.AND P2, PT, R15, UR4, PT ;  /* 0x000000040f007c0c */ /* 0x000fc4000bf46270 */
[----:B------:R-:W-:Y:S02]  /*0dc0*/  SEL R26, RZ, 0x800, !P1 ;  /* 0x00000800ff1a7807 */ /* 0x000fe40004800000 */
[----:B------:R-:W-:Y:S02]  /*0dd0*/  SEL R15, RZ, 0x200, P2 ;  /* 0x00000200ff0f7807 */ /* 0x000fe40001000000 */
[----:B------:R-:W-:Y:S02]  /*0de0*/  ISETP.GE.AND P2, PT, R9, UR5, PT ;  /* 0x0000000509007c0c */ /* 0x000fe4000bf46270 */
[----:B------:R-:W-:Y:S02]  /*0df0*/  ISETP.GE.AND P1, PT, R17, UR4, PT ;  /* 0x0000000411007c0c */ /* 0x000fe4000bf26270 */
[----:B------:R-:W-:Y:S02]  /*0e00*/  LOP3.LUT R28, R28, R11, R13, 0xfe, !PT ;  /* 0x0000000b1c1c7212 */ /* 0x000fe400078efe0d */
[----:B------:R-:W-:-:S02]  /*0e10*/  SEL R11, RZ, 0xffffffff, P2 ;  /* 0xffffffffff0b7807 */ /* 0x000fc40001000000 */
[----:B------:R-:W-:Y:S02]  /*0e20*/  SEL R17, RZ, 0x8, P1 ;  /* 0x00000008ff117807 */ /* 0x000fe40000800000 */
[----:B------:R-:W-:Y:S01]  /*0e30*/  LOP3.LUT R26, R26, R27, R28, 0xfe, !PT ;  /* 0x0000001b1a1a7212 */ /* 0x000fe200078efe1c */
[----:B------:R-:W-:Y:S01]  /*0e40*/  IMAD.SHL.U32 R11, R11, 0x2, RZ ;  /* 0x000000020b0b7824 */ /* 0x000fe200078e00ff */
[----:B------:R-:W-:Y:S01]  /*0e50*/  ISETP.GE.AND P1, PT, R14, UR4, PT ;  /* 0x000000040e007c0c */ /* 0x000fe2000bf26270 */
[----:B------:R-:W-:Y:S01]  /*0e60*/  UMOV UR4, 0x400 ;  /* 0x0000040000047882 */ /* 0x000fe20000000000 */
[----:B------:R-:W-:Y:S01]  /*0e70*/  SEL R26, R26, RZ, P6 ;  /* 0x000000ff1a1a7207 */ /* 0x000fe20003000000 */
[----:B-1----:R-:W-:Y:S01]  /*0e80*/  ULEA UR6, UR6, UR4, 0x18 ;  /* 0x0000000406067291 */ /* 0x002fe2000f8ec03f */
[----:B------:R-:W-:Y:S02]  /*0e90*/  SEL R14, RZ, 0x400, P1 ;  /* 0x00000400ff0e7807 */ /* 0x000fe40000800000 */
[----:B------:R-:W-:-:S02]  /*0ea0*/  CS2R R28, SRZ ;  /* 0x00000000001c7805 */ /* 0x000fc4000001ff00 */
[----:B------:R-:W-:Y:S01]  /*0eb0*/  LOP3.LUT R19, R19, 0x2, R20, 0xe2, !PT ;  /* 0x0000000213137812 */ /* 0x000fe200078ee214 */
[----:B------:R-:W-:Y:S01]  /*0ec0*/  IMAD.SHL.U32 R20, R23, 0x2, RZ ;  /* 0x0000000217147824 */ /* 0x000fe200078e00ff */
[----:B------:R-:W-:Y:S02]  /*0ed0*/  ISETP.GE.AND P1, PT, R25, UR5, PT ;  /* 0x0000000519007c0c */ /* 0x000fe4000bf26270 */
[----:B------:R-:W-:Y:S02]  /*0ee0*/  SHF.R.S32.HI R21, RZ, 0x3, R21 ;  /* 0x00000003ff157819 */ /* 0x000fe40000011415 */
[----:B------:R-:W-:Y:S02]  /*0ef0*/  LOP3.LUT R22, R22, 0x1, R23, 0x78, !PT ;  /* 0x0000000116167812 */ /* 0x000fe400078e7817 */
[----:B------:R-:W-:Y:S02]  /*0f00*/  SEL R13, RZ, 0x800, P0 ;  /* 0x00000800ff0d7807 */ /* 0x000fe40000000000 */
[----:B------:R-:W-:Y:S01]  /*0f10*/  ISETP.GE.AND P2, PT, R24, UR5, PT ;  /* 0x0000000518007c0c */ /* 0x000fe2000bf46270 */
[----:B------:R-:W-:Y:S01]  /*0f20*/  IMAD R21, R22, 0x2, R21 ;  /* 0x0000000216157824 */ /* 0x000fe200078e0215 */
[----:B------:R-:W-:Y:S01]  /*0f30*/  LOP3.LUT R11, R11, 0x2, R12, 0xe2, !PT ;  /* 0x000000020b0b7812 */ /* 0x000fe200078ee20c */
[----:B------:R-:W-:Y:S01]  /*0f40*/  IMAD.SHL.U32 R12, R26, 0x8, RZ ;  /* 0x000000081a0c7824 */ /* 0x000fe200078e00ff */
[----:B------:R-:W-:-:S02]  /*0f50*/  ISETP.LT.AND P0, PT, R10, UR5, !P5 ;  /* 0x000000050a007c0c */ /* 0x000fc4000ef01270 */
[----:B------:R-:W-:Y:S02]  /*0f60*/  CS2R R22, SRZ ;  /* 0x0000000000167805 */ /* 0x000fe4000001ff00 */
[----:B------:R-:W-:Y:S02]  /*0f70*/  LOP3.LUT R17, R17, R18, R19, 0xfe, !PT ;  /* 0x0000001211117212 */ /* 0x000fe400078efe13 */
[----:B------:R-:W-:Y:S02]  /*0f80*/  CS2R R18, SRZ ;  /* 0x0000000000127805 */ /* 0x000fe4000001ff00 */
[----:B------:R-:W-:Y:S02]  /*0f90*/  SEL R10, RZ, 0x4, P1 ;  /* 0x00000004ff0a7807 */ /* 0x000fe40000800000 */
[----:B------:R-:W-:Y:S02]  /*0fa0*/  ISETP.LT.AND P1, PT, R9, UR5, !P5 ;  /* 0x0000000509007c0c */ /* 0x000fe4000ef21270 */
[----:B------:R-:W-:-:S02]  /*0fb0*/  SEL R9, RZ, 0x8, P2 ;  /* 0x00000008ff097807 */ /* 0x000fc40001000000 */
[----:B------:R-:W-:Y:S02]  /*0fc0*/  ISETP.LT.AND P2, PT, R25, UR5, !P5 ;  /* 0x0000000519007c0c */ /* 0x000fe4000ef41270 */
[----:B------:R-:W-:Y:S02]  /*0fd0*/  ISETP.LT.AND P3, PT, R24, UR5, !P5 ;  /* 0x0000000518007c0c */ /* 0x000fe4000ef61270 */
[----:B------:R-:W-:Y:S02]  /*0fe0*/  CS2R R24, SRZ ;  /* 0x0000000000187805 */ /* 0x000fe4000001ff00 */
[----:B------:R-:W-:Y:S02]  /*0ff0*/  LOP3.LUT R15, R15, R16, R17, 0xfe, !PT ;  /* 0x000000100f0f7212 */ /* 0x000fe400078efe11 */
[----:B------:R-:W-:Y:S02]  /*1000*/  SEL R16, RZ, 0x1, !P0 ;  /* 0x00000001ff107807 */ /* 0x000fe40004000000 */
[----:B------:R-:W-:Y:S01]  /*1010*/  LOP3.LUT P5, RZ, R12, 0x8, RZ, 0xc0, !PT ;  /* 0x000000080cff7812 */ /* 0x000fe200078ac0ff */
[----:B------:R-:W-:Y:S01]  /*1020*/  IMAD.SHL.U32 R12, R26, 0x4, RZ ;  /* 0x000000041a0c7824 */ /* 0x000fe200078e00ff */
[----:B------:R-:W-:-:S02]  /*1030*/  LOP3.LUT R21, R21, 0x4, R20, 0x78, !PT ;  /* 0x0000000415157812 */ /* 0x000fc400078e7814 */
[----:B------:R-:W-:Y:S02]  /*1040*/  P2R R16, PR, R16, 0xf ;  /* 0x0000000f10107803 */ /* 0x000fe40000000000 */
[----:B------:R-:W-:Y:S01]  /*1050*/  IADD3 R86, P0, R86, R4, RZ ;  /* 0x0000000456567210 */ /* 0x000fe20007f1e0ff */
[----:B------:R-:W-:Y:S01]  /*1060*/  IMAD R21, R8, 0x80, R21 ;  /* 0x0000008008157824 */ /* 0x000fe200078e0215 */
[----:B------:R-:W-:Y:S01]  /*1070*/  LOP3.LUT R9, R9, R10, R11, 0xfe, !PT ;  /* 0x0000000a09097212 */ /* 0x000fe200078efe0b */
[----:B------:R-:W-:Y:S01]  /*1080*/  IMAD.SHL.U32 R11, R26, 0x2, RZ ;  /* 0x000000021a0b7824 */ /* 0x000fe200078e00ff */
[----:B------:R-:W-:Y:S01]  /*1090*/  LOP3.LUT P2, RZ, R12, 0x8, RZ, 0xc0, !PT ;  /* 0x000000080cff7812 */ /* 0x000fe2000784c0ff */
[----:B------:R-:W-:Y:S01]  /*10a0*/  IMAD.X R87, R2, 0x1, R5, P0 ;  /* 0x0000000102577824 */ /* 0x000fe200000e0605 */
[----:B------:R-:W-:Y:S01]  /*10b0*/  LOP3.LUT R10, R26, 0x100, RZ, 0xc0, !PT ;  /* 0x000001001a0a7812 */ /* 0x000fe200078ec0ff */
[----:B------:R-:W-:Y:S01]  /*10c0*/  IMAD R101, R8, -0x40, R21 ;  /* 0xffffffc008657824 */ /* 0x000fe200078e0215 */
[----:B------:R-:W-:-:S02]  /*10d0*/  LOP3.LUT R2, R26, 0x200, RZ, 0xc0, !PT ;  /* 0x000002001a027812 */ /* 0x000fc400078ec0ff */
[----:B------:R-:W-:Y:S02]  /*10e0*/  LOP3.LUT P1, RZ, R11, 0x8, RZ, 0xc0, !PT ;  /* 0x000000080bff7812 */ /* 0x000fe4000782c0ff */
[----:B------:R-:W-:Y:S02]  /*10f0*/  LOP3.LUT R8, R26, 0x400, RZ, 0xc0, !PT ;  /* 0x000004001a087812 */ /* 0x000fe400078ec0ff */
[----:B------:R-:W-:Y:S02]  /*1100*/  LEA R102, R21, UR6, 0x3 ;  /* 0x0000000615667c11 */ /* 0x000fe4000f8e18ff */
[----:B------:R-:W-:Y:S02]  /*1110*/  CS2R R20, SRZ ;  /* 0x0000000000147805 */ /* 0x000fe4000001ff00 */
[----:B------:R-:W-:Y:S02]  /*1120*/  SHF.R.U32.HI R10, RZ, 0x5, R10 ;  /* 0x00000005ff0a7819 */ /* 0x000fe4000001160a */
[----:B------:R-:W-:Y:S01]  /*1130*/  SHF.R.U32.HI R2, RZ, 0x6, R2 ;  /* 0x00000006ff027819 */ /* 0x000fe20000011602 */
[----:B------:R-:W-:Y:S01]  /*1140*/  @!PT LDS RZ, [RZ] ;  /* 0x00000000fffff984 */ /* 0x000fe20000000800 */
[----:B------:R-:W-:Y:S01]  /*1150*/  @!PT LDS RZ, [RZ] ;  /* 0x00000000fffff984 */ /* 0x000fe20000000800 */
[----:B------:R-:W-:Y:S01]  /*1160*/  @!PT LDS RZ, [RZ] ;  /* 0x00000000fffff984 */ /* 0x000fe20000000800 */
[----:B------:R-:W-:Y:S01]  /*1170*/  LDGSTS.E.LTC128B.64 [R102], desc[UR14][R4.64], P5 ;  /* 0x0000000004667fae */ /* 0x000fe2000a921b4e */
[----:B------:R-:W-:-:S02]  /*1180*/  SHF.R.U32.HI R8, RZ, 0x7, R8 ;  /* 0x00000007ff087819 */ /* 0x000fc40000011608 */
[----:B------:R-:W-:Y:S01]  /*1190*/  LOP3.LUT P3, RZ, R26, 0x8, RZ, 0xc0, !PT ;  /* 0x000000081aff7812 */ /* 0x000fe2000786c0ff */
[----:B------:R-:W-:Y:S01]  /*11a0*/  LDGSTS.E.LTC128B.64 [R102+0x80], desc[UR14][R4.64+0x80], P2 ;  /* 0x0008008004667fae */ /* 0x000fe20009121b4e */
[----:B------:R-:W-:Y:S02]  /*11b0*/  ISETP.NE.U32.AND P0, PT, R10, RZ, PT ;  /* 0x000000ff0a00720c */ /* 0x000fe40003f05070 */
[----:B------:R-:W-:Y:S02]  /*11c0*/  CS2R R10, SRZ ;  /* 0x00000000000a7805 */ /* 0x000fe4000001ff00 */
[----:B------:R-:W-:Y:S01]  /*11d0*/  SEL R16, R16, RZ, P6 ;  /* 0x000000ff10107207 */ /* 0x000fe20003000000 */
[----:B------:R-:W-:Y:S01]  /*11e0*/  LDGSTS.E.LTC128B.64 [R102+0x100], desc[UR14][R4.64+0x100], P1 ;  /* 0x0010010004667fae */ /* 0x000fe20008921b4e */
[----:B------:R-:W-:Y:S02]  /*11f0*/  LOP3.LUT R26, R26, 0x800, RZ, 0xc0, !PT ;  /* 0x000008001a1a7812 */ /* 0x000fe400078ec0ff */
[----:B------:R-:W-:Y:S01]  /*1200*/  ISETP.NE.U32.AND P5, PT, R2, RZ, PT ;  /* 0x000000ff0200720c */ /* 0x000fe20003fa5070 */
[----:B------:R-:W-:Y:S01]  /*1210*/  IMAD.SHL.U32 R2, R16, 0x4, RZ ;  /* 0x0000000410027824 */ /* 0x000fe200078e00ff */
[----:B------:R-:W-:Y:S01]  /*1220*/  ISETP.NE.U32.AND P2, PT, R8, RZ, PT ;  /* 0x000000ff0800720c */ /* 0x000fe20003f45070 */
[----:B------:R-:W-:Y:S01]  /*1230*/  IMAD.SHL.U32 R8, R16, 0x8, RZ ;  /* 0x0000000810087824 */ /* 0x000fe200078e00ff */
[----:B------:R-:W-:Y:S01]  /*1240*/  SHF.R.U32.HI R26, RZ, 0x8, R26 ;  /* 0x00000008ff1a7819 */ /* 0x000fe2000001161a */
[----:B------:R-:W-:Y:S01]  /*1250*/  LDGSTS.E.LTC128B.64 [R102+0x180], desc[UR14][R4.64+0x180], P3 ;  /* 0x0018018004667fae */ /* 0x000fe20009921b4e */
[----:B------:R-:W-:-:S02]  /*1260*/  SEL R109, R9, RZ, P4 ;  /* 0x000000ff096d7207 */ /* 0x000fc40002000000 */
[----:B------:R-:W-:Y:S01]  /*1270*/  LOP3.LUT R13, R13, R14, R15, 0xfe, !PT ;  /* 0x0000000e0d0d7212 */ /* 0x000fe200078efe0f */
[----:B------:R-:W-:Y:S01]  /*1280*/  LDGSTS.E.LTC128B.64 [R102+0x200], desc[UR14][R4.64+0x200], P0 ;  /* 0x0020020004667fae */ /* 0x000fe20008121b4e */
[----:B------:R-:W-:Y:S02]  /*1290*/  ISETP.NE.U32.AND P1, PT, R26, RZ, PT ;  /* 0x000000ff1a00720c */ /* 0x000fe40003f25070 */
[----:B------:R-:W-:Y:S02]  /*12a0*/  CS2R R26, SRZ ;  /* 0x00000000001a7805 */ /* 0x000fe4000001ff00 */
[----:B------:R-:W-:Y:S01]  /*12b0*/  LOP3.LUT P6, RZ, R2, 0x8, RZ, 0xc0, !PT ;  /* 0x0000000802ff7812 */ /* 0x000fe200078cc0ff */
[----:B------:R-:W-:Y:S01]  /*12c0*/  IMAD.SHL.U32 R2, R109, 0x8, RZ ;  /* 0x000000086d027824 */ /* 0x000fe200078e00ff */
[----:B------:R-:W-:Y:S01]  /*12d0*/  SEL R111, R13, RZ, P4 ;  /* 0x000000ff0d6f7207 */ /* 0x000fe20002000000 */
[----:B------:R-:W-:Y:S01]  /*12e0*/  LDGSTS.E.LTC128B.64 [R102+0x280], desc[UR14][R4.64+0x280], P5 ;  /* 0x0028028004667fae */ /* 0x000fe2000a921b4e */
[C---:B------:R-:W-:Y:S01]  /*12f0*/  LOP3.LUT P0, RZ, R16.reuse, 0x8, RZ, 0xc0, !PT ;  /* 0x0000000810ff7812 */ /* 0x040fe2000780c0ff */
[----:B------:R-:W-:Y:S01]  /*1300*/  IMAD.SHL.U32 R16, R16, 0x2, RZ ;  /* 0x0000000210107824 */ /* 0x000fe200078e00ff */
[----:B------:R-:W-:Y:S01]  /*1310*/  LOP3.LUT P3, RZ, R8, 0x8, RZ, 0xc0, !PT ;  /* 0x0000000808ff7812 */ /* 0x000fe2000786c0ff */
[----:B------:R-:W-:Y:S01]  /*1320*/  LDGSTS.E.LTC128B.64 [R102+0x300], desc[UR14][R4.64+0x300], P2 ;  /* 0x0030030004667fae */ /* 0x000fe20009121b4e */
[----:B------:R-:W-:Y:S01]  /*1330*/  LOP3.LUT P2, RZ, R2, 0x8, RZ, 0xc0, !PT ;  /* 0x0000000802ff7812 */ /* 0x000fe2000784c0ff */
[C---:B------:R-:W-:Y:S01]  /*1340*/  IMAD.SHL.U32 R2, R111.reuse, 0x8, RZ ;  /* 0x000000086f027824 */ /* 0x040fe200078e00ff */
[----:B------:R-:W-:Y:S01]  /*1350*/  LOP3.LUT P4, RZ, R16, 0x8, RZ, 0xc0, !PT ;  /* 0x0000000810ff7812 */ /* 0x000fe2000788c0ff */
[----:B------:R1:W-:Y:S01]  /*1360*/  LDGSTS.E.LTC128B.64 [R102+0x380], desc[UR14][R4.64+0x380], P1 ;  /* 0x0038038004667fae */ /* 0x0003e20008921b4e */
[----:B------:R-:W-:Y:S01]  /*1370*/  IADD3 R88, P1, R88, R6, RZ ;  /* 0x0000000658587210 */ /* 0x000fe20007f3e0ff */
[C---:B------:R-:W-:Y:S01]  /*1380*/  IMAD.SHL.U32 R8, R111.reuse, 0x2, RZ ;  /* 0x000000026f087824 */ /* 0x040fe200078e00ff */
[----:B------:R-:W-:Y:S01]  /*1390*/  LOP3.LUT P5, RZ, R2, 0x8, RZ, 0xc0, !PT ;  /* 0x0000000802ff7812 */ /* 0x000fe200078ac0ff */
[----:B------:R-:W-:Y:S01]  /*13a0*/  IMAD.SHL.U32 R2, R111, 0x4, RZ ;  /* 0x000000046f027824 */ /* 0x000fe200078e00ff */
[----:B------:R-:W-:Y:S01]  /*13b0*/  LEA R101, R101, UR6, 0x3 ;  /* 0x0000000665657c11 */ /* 0x000fe2000f8e18ff */
[----:B------:R-:W-:Y:S01]  /*13c0*/  IMAD.X R89, R0, 0x1, R7, P1 ;  /* 0x0000000100597824 */ /* 0x000fe200008e0607 */
[----:B------:R-:W-:-:S02]  /*13d0*/  LOP3.LUT R0, R111, 0x200, RZ, 0xc0, !PT ;  /* 0x000002006f007812 */ /* 0x000fc400078ec0ff */
[----:B------:R-:W-:Y:S02]  /*13e0*/  CS2R R16, SRZ ;  /* 0x0000000000107805 */ /* 0x000fe4000001ff00 */
[----:B------:R-:W-:Y:S01]  /*13f0*/  LOP3.LUT P1, RZ, R2, 0x8, RZ, 0xc0, !PT ;  /* 0x0000000802ff7812 */ /* 0x000fe2000782c0ff */
[----:B------:R-:W-:Y:S01]  /*1400*/  LDGSTS.E.LTC128B.64 [R101+0xc000], desc[UR14][R6.64], P3 ;  /* 0x0c00000006657fae */ /* 0x000fe20009921b4e */
[----:B------:R-:W-:Y:S02]  /*1410*/  LOP3.LUT R2, R111, 0x100, RZ, 0xc0, !PT ;  /* 0x000001006f027812 */ /* 0x000fe400078ec0ff */
[----:B------:R-:W-:Y:S02]  /*1420*/  CS2R R14, SRZ ;  /* 0x00000000000e7805 */ /* 0x000fe4000001ff00 */
[----:B------:R-:W-:Y:S01]  /*1430*/  SHF.R.U32.HI R0, RZ, 0x6, R0 ;  /* 0x00000006ff007819 */ /* 0x000fe20000011600 */
[----:B------:R-:W-:Y:S01]  /*1440*/  LDGSTS.E.LTC128B.64 [R101+0xc080], desc[UR14][R6.64+0x80], P6 ;  /* 0x0c08008006657fae */ /* 0x000fe2000b121b4e */
[----:B------:R-:W-:-:S02]  /*1450*/  SHF.R.U32.HI R2, RZ, 0x5, R2 ;  /* 0x00000005ff027819 */ /* 0x000fc40000011602 */
[----:B------:R-:W-:Y:S02]  /*1460*/  CS2R R12, SRZ ;  /* 0x00000000000c7805 */ /* 0x000fe4000001ff00 */
[----:B------:R-:W-:Y:S01]  /*1470*/  LOP3.LUT P3, RZ, R8, 0x8, RZ, 0xc0, !PT ;  /* 0x0000000808ff7812 */ /* 0x000fe2000786c0ff */
[----:B------:R-:W-:Y:S01]  /*1480*/  LDGSTS.E.LTC128B.64 [R101+0xc100], desc[UR14][R6.64+0x100], P4 ;  /* 0x0c10010006657fae */ /* 0x000fe2000a121b4e */
[----:B------:R-:W-:Y:S02]  /*1490*/  ISETP.NE.U32.AND P4, PT, R2, RZ, PT ;  /* 0x000000ff0200720c */ /* 0x000fe40003f85070 */
[----:B------:R-:W-:Y:S02]  /*14a0*/  CS2R R8, SRZ ;  /* 0x0000000000087805 */ /* 0x000fe4000001ff00 */
[----:B------:R-:W-:Y:S01]  /*14b0*/  LOP3.LUT R2, R111, 0x400, RZ, 0xc0, !PT ;  /* 0x000004006f027812 */ /* 0x000fe200078ec0ff */
[----:B------:R2:W-:Y:S01]  /*14c0*/  LDGSTS.E.LTC128B.64 [R101+0xc180], desc[UR14][R6.64+0x180], P0 ;  /* 0x0c18018006657fae */ /* 0x0005e20008121b4e */
[----:B------:R-:W-:-:S02]  /*14d0*/  ISETP.NE.U32.AND P0, PT, R0, RZ, PT ;  /* 0x000000ff0000720c */ /* 0x000fc40003f05070 */
[C---:B------:R-:W-:Y:S01]  /*14e0*/  LOP3.LUT R0, R111.reuse, 0x800, RZ, 0xc0, !PT ;  /* 0x000008006f007812 */ /* 0x040fe200078ec0ff */
[----:B------:R-:W0:Y:S01]  /*14f0*/  LDGDEPBAR ;  /* 0x00000000000079af */ /* 0x000e220000000000 */
[----:B-1----:R-:W-:Y:S02]  /*1500*/  SHF.R.U32.HI R4, RZ, 0x5, R3 ;  /* 0x00000005ff047819 */ /* 0x002fe40000011603 */
[----:B------:R-:W-:Y:S01]  /*1510*/  LOP3.LUT P6, RZ, R111, 0x8, RZ, 0xc0, !PT ;  /* 0x000000086fff7812 */ /* 0x000fe200078cc0ff */
[----:B------:R1:W-:Y:S01]  /*1520*/  LDGSTS.E.LTC128B.64 [R102+0x4000], desc[UR14][R86.64], P5 ;  /* 0x0400000056667fae */ /* 0x0003e2000a921b4e */
[----:B------:R-:W-:Y:S02]  /*1530*/  SHF.R.U32.HI R2, RZ, 0x7, R2 ;  /* 0x00000007ff027819 */ /* 0x000fe40000011602 */
[----:B------:R-:W-:Y:S01]  /*1540*/  SHF.R.U32.HI R0, RZ, 0x8, R0 ;  /* 0x00000008ff007819 */ /* 0x000fe20000011600 */
[----:B------:R-:W3:Y:S01]  /*1550*/  SHFL.IDX PT, R4, R4, RZ, 0x1f ;  /* 0x00001fff04047589 */ /* 0x000ee200000e0000 */
[----:B------:R-:W-:Y:S01]  /*1560*/  ISETP.NE.U32.AND P5, PT, R2, RZ, PT ;  /* 0x000000ff0200720c */ /* 0x000fe20003fa5070 */
[----:B------:R-:W-:-:S02]  /*1570*/  IMAD.SHL.U32 R2, R109, 0x4, RZ ;  /* 0x000000046d027824 */ /* 0x000fc400078e00ff */
[----:B------:R1:W-:Y:S01]  /*1580*/  LDGSTS.E.LTC128B.64 [R102+0x4080], desc[UR14][R86.64+0x80], P1 ;  /* 0x0408008056667fae */ /* 0x0003e20008921b4e */
[----:B------:R-:W-:Y:S01]  /*1590*/  ISETP.NE.U32.AND P1, PT, R0, RZ, PT ;  /* 0x000000ff0000720c */ /* 0x000fe20003f25070 */
[----:B------:R-:W-:Y:S02]  /*15a0*/  IMAD.SHL.U32 R0, R109, 0x2, RZ ;  /* 0x000000026d007824 */ /* 0x000fe400078e00ff */
[----:B------:R1:W-:Y:S01]  /*15b0*/  LDGSTS.E.LTC128B.64 [R102+0x4100], desc[UR14][R86.64+0x100], P3 ;  /* 0x0410010056667fae */ /* 0x0003e20009921b4e */
[----:B------:R-:W-:-:S03]  /*15c0*/  LOP3.LUT P3, RZ, R2, 0x8, RZ, 0xc0, !PT ;  /* 0x0000000802ff7812 */ /* 0x000fc6000786c0ff */
[----:B------:R1:W-:Y:S01]  /*15d0*/  LDGSTS.E.LTC128B.64 [R102+0x4180], desc[UR14][R86.64+0x180], P6 ;  /* 0x0418018056667fae */ /* 0x0003e2000b121b4e */
[----:B------:R-:W-:Y:S02]  /*15e0*/  LOP3.LUT P6, RZ, R0, 0x8, RZ, 0xc0, !PT ;  /* 0x0000000800ff7812 */ /* 0x000fe400078cc0ff */
[----:B--2---:R-:W-:Y:S01]  /*15f0*/  CS2R R6, SRZ ;  /* 0x0000000000067805 */ /* 0x004fe2000001ff00 */
[----:B------:R1:W-:Y:S01]  /*1600*/  LDGSTS.E.LTC128B.64 [R102+0x4200], desc[UR14][R86.64+0x200], P4 ;  /* 0x0420020056667fae */ /* 0x0003e2000a121b4e */
[----:B------:R-:W-:-:S03]  /*1610*/  LOP3.LUT P4, RZ, R109, 0x8, RZ, 0xc0, !PT ;  /* 0x000000086dff7812 */ /* 0x000fc6000788c0ff */
[----:B------:R1:W-:Y:S01]  /*1620*/  LDGSTS.E.LTC128B.64 [R102+0x4280], desc[UR14][R86.64+0x280], P0 ;  /* 0x0428028056667fae */ /* 0x0003e20008121b4e */
[----:B------:R-:W-:Y:S02]  /*1630*/  ISETP.GE.AND P0, PT, R84, 0x10, PT ;  /* 0x000000105400780c */ /* 0x000fe40003f06270 */
[----:B---3--:R-:W-:Y:S01]  /*1640*/  R2UR UR5, R4 ;  /* 0x00000000040572ca */ /* 0x008fe200000e0000 */
[----:B------:R1:W-:Y:S01]  /*1650*/  LDGSTS.E.LTC128B.64 [R102+0x4300], desc[UR14][R86.64+0x300], P5 ;  /* 0x0430030056667fae */ /* 0x0003e2000a921b4e */
[----:B------:R-:W-:-:S03]  /*1660*/  CS2R R4, SRZ ;  /* 0x0000000000047805 */ /* 0x000fc6000001ff00 */
[----:B------:R1:W-:Y:S04]  /*1670*/  LDGSTS.E.LTC128B.64 [R102+0x4380], desc[UR14][R86.64+0x380], P1 ;  /* 0x0438038056667fae */ /* 0x0003e80008921b4e */
[----:B------:R1:W-:Y:S04]  /*1680*/  LDGSTS.E.LTC128B.64 [R101+0xe000], desc[UR14][R88.64], P2 ;  /* 0x0e00000058657fae */ /* 0x0003e80009121b4e */
[----:B------:R1:W-:Y:S01]  /*1690*/  LDGSTS.E.LTC128B.64 [R101+0xe080], desc[UR14][R88.64+0x80], P3 ;  /* 0x0e08008058657fae */ /* 0x0003e20009921b4e */
[----:B------:R-:W-:-:S03]  /*16a0*/  USHF.R.S32.HI UR17, URZ, 0x1f, UR5 ;  /* 0x0000001f3f117899 */ /* 0x000fc60008011405 */
[----:B------:R1:W-:Y:S01]  /*16b0*/  LDGSTS.E.LTC128B.64 [R101+0xe100], desc[UR14][R88.64+0x100], P6 ;  /* 0x0e10010058657fae */ /* 0x0003e2000b121b4e */
[----:B------:R-:W-:-:S03]  /*16c0*/  ULEA.HI UR17, UR17, UR5, URZ, 0x3 ;  /* 0x0000000511117291 */ /* 0x000fc6000f8f183f */
[----:B------:R1:W-:Y:S01]  /*16d0*/  LDGSTS.E.LTC128B.64 [R101+0xe180], desc[UR14][R88.64+0x180], P4 ;  /* 0x0e18018058657fae */ /* 0x0003e2000a121b4e */
[----:B------:R-:W-:Y:S02]  /*16e0*/  ULOP3.LUT UR4, UR17, 0xfffffff8, URZ, 0xc0, !UPT ;  /* 0xfffffff811047892 */ /* 0x000fe4000f8ec03f */
[----:B------:R-:W-:Y:S01]  /*16f0*/  USHF.R.S32.HI UR17, URZ, 0x3, UR17 ;  /* 0x000000033f117899 */ /* 0x000fe20008011411 */
[----:B------:R-:W0:Y:S01]  /*1700*/  LDGDEPBAR ;  /* 0x00000000000079af */ /* 0x000e220000000000 */
[----:B------:R-:W-:-:S04]  /*1710*/  UIADD3 UR4, UR5, -UR4, URZ ;  /* 0x8000000405047290 */ /* 0x000fc8000fffe03f */
[----:B------:R-:W-:-:S04]  /*1720*/  USHF.R.S32.HI UR7, URZ, 0x1f, UR4 ;  /* 0x0000001f3f077899 */ /* 0x000fc80008011404 */
[----:B------:R-:W-:-:S04]  /*1730*/  ULEA.HI UR7, UR7, UR4, URZ, 0x2 ;  /* 0x0000000407077291 */ /* 0x000fc8000f8f103f */
[----:B------:R-:W-:Y:S02]  /*1740*/  ULOP3.LUT UR16, UR7, 0xfffffffc, URZ, 0xc0, !UPT ;  /* 0xfffffffc07107892 */ /* 0x000fe4000f8ec03f */
[----:B------:R-:W-:Y:S02]  /*1750*/  USHF.R.S32.HI UR7, URZ, 0x2, UR7 ;  /* 0x000000023f077899 */ /* 0x000fe40008011407 */
[----:B------:R-:W-:Y:S01]  /*1760*/  UIADD3 UR16, UR4, -UR16, URZ ;  /* 0x8000001004107290 */ /* 0x000fe2000fffe03f */
[----:B------:R-:W-:-:S04]  /*1770*/  DEPBAR.LE SB0, 0x1 ;  /* 0x000080400000791a */ /* 0x000fc80000000000 */
[----:B------:R-:W-:Y:S06]  /*1780*/  BAR.SYNC.DEFER_BLOCKING 0x0 ;  /* 0x0000000000007b1d */ /* 0x000fec0000010000 */
[----:B-1----:R-:W-:Y:S05]  /*1790*/  @!P0 BRA `(.L_x_3) ;  /* 0x0000001000248947 */ /* 0x002fea0003800000 */
[----:B------:R-:W-:Y:S01]  /*17a0*/  SHF.R.U32.HI R0, RZ, 0x3, R103 ;  /* 0x00000003ff007819 */ /* 0x000fe20000011667 */
[----:B------:R-:W-:Y:S01]  /*17b0*/  ULEA UR5, UR17, UR16, 0x6 ;  /* 0x0000001011057291 */ /* 0x000fe2000f8e303f */
[----:B------:R-:W-:Y:S01]  /*17c0*/  IADD3 R116, P0, R86, UR10, RZ ;  /* 0x0000000a56747c10 */ /* 0x000fe2000ff1e0ff */
[----:B------:R-:W-:Y:S01]  /*17d0*/  ULEA UR4, UR17, UR7, 0x5 ;  /* 0x0000000711047291 */ /* 0x000fe2000f8e283f */
[----:B------:R-:W-:Y:S01]  /*17e0*/  LOP3.LUT R55, R0, 0x7, R3, 0x78, !PT ;  /* 0x0000000700377812 */ /* 0x000fe200078e7803 */
[----:B------:R-:W-:Y:S01]  /*17f0*/  USHF.L.U32 UR5, UR5, 0x5, URZ ;  /* 0x0000000505057899 */ /* 0x000fe2000800063f */
[----:B------:R-:W-:Y:S01]  /*1800*/  IADD3.X R117, R87, UR11, RZ, P0, !PT ;  /* 0x0000000b57757c10 */ /* 0x000fe200087fe4ff */
[----:B------:R-:W-:Y:S01]  /*1810*/  USHF.L.U32 UR4, UR4, 0x5, URZ ;  /* 0x0000000504047899 */ /* 0x000fe2000800063f */
[----:B------:R-:W-:Y:S01]  /*1820*/  IADD3 R114, P1, R88, UR8, RZ ;  /* 0x0000000858727c10 */ /* 0x000fe2000ff3e0ff */
[C---:B------:R-:W-:Y:S01]  /*1830*/  IMAD R2, R0.reuse, 0x40, R55 ;  /* 0x0000004000027824 */ /* 0x040fe200078e0237 */
[----:B------:R-:W-:Y:S01]  /*1840*/  USHF.L.U32 UR5, UR5, 0x3, URZ ;  /* 0x0000000305057899 */ /* 0x000fe2000800063f */
[----:B------:R-:W-:Y:S01]  /*1850*/  SHF.R.S32.HI R55, RZ, 0x1f, R84 ;  /* 0x0000001fff377819 */ /* 0x000fe20000011454 */
[----:B------:R-:W-:Y:S01]  /*1860*/  USHF.L.U32 UR4, UR4, 0x3, URZ ;  /* 0x0000000304047899 */ /* 0x000fe2000800063f */
[----:B------:R-:W-:Y:S01]  /*1870*/  IMAD R0, R0, -0x20, R2 ;  /* 0xffffffe000007824 */ /* 0x000fe200078e0202 */
[----:B------:R-:W-:Y:S01]  /*1880*/  LEA R2, R2, UR6, 0x4 ;  /* 0x0000000602027c11 */ /* 0x000fe2000f8e20ff */
[----:B------:R-:W-:Y:S01]  /*1890*/  UMOV UR20, URZ ;  /* 0x0000003f00147c82 */ /* 0x000fe20008000000 */
[----:B------:R-:W-:-:S02]  /*18a0*/  LEA.HI R110, R55, R84, RZ, 0x4 ;  /* 0x00000054376e7211 */ /* 0x000fc400078f20ff */
[----:B------:R-:W-:Y:S02]  /*18b0*/  CS2R R54, SRZ ;  /* 0x0000000000367805 */ /* 0x000fe4000001ff00 */
[----:B------:R-:W-:Y:S01]  /*18c0*/  LEA R0, R0, UR6, 0x4 ;  /* 0x0000000600007c11 */ /* 0x000fe2000f8e20ff */
[----:B------:R1:W2:Y:S01]  /*18d0*/  LDS.128 R68, [R2+UR5] ;  /* 0x0000000502447984 */ /* 0x0002a20008000c00 */
[----:B------:R-:W-:Y:S01]  /*18e0*/  SHF.R.S32.HI R110, RZ, 0x4, R110 ;  /* 0x00000004ff6e7819 */ /* 0x000fe2000001146e */
[----:B------:R-:W-:Y:S01]  /*18f0*/  UMOV UR25, 0x4000 ;  /* 0x0000400000197882 */ /* 0x000fe20000000000 */
[----:B------:R-:W-:Y:S01]  /*1900*/  IADD3.X R113, R89, UR9, RZ, P1, !PT ;  /* 0x0000000959717c10 */ /* 0x000fe20008ffe4ff */
[----:B------:R1:W3:Y:S01]  /*1910*/  LDS.128 R80, [R2+UR5+0x80] ;  /* 0x0000800502507984 */ /* 0x0002e20008000c00 */
[C---:B------:R-:W-:Y:S01]  /*1920*/  ISETP.NE.AND P0, PT, R110.reuse, 0x2, PT ;  /* 0x000000026e00780c */ /* 0x040fe20003f05270 */
[----:B------:R-:W-:Y:S01]  /*1930*/  VIADD R110, R110, 0xffffffff ;  /* 0xffffffff6e6e7836 */ /* 0x000fe20000000000 */
[----:B------:R-:W-:Y:S01]  /*1940*/  UMOV UR23, 0x2 ;  /* 0x0000000200177882 */ /* 0x000fe20000000000 */
[----:B------:R1:W1:Y:S01]  /*1950*/  LDS.128 R72, [R0+UR4+0xc000] ;  /* 0x00c0000400487984 */ /* 0x0002620008000c00 */
[----:B------:R-:W-:Y:S01]  /*1960*/  SEL R111, R111, RZ, P0 ;  /* 0x000000ff6f6f7207 */ /* 0x000fe20000000000 */
[----:B------:R-:W-:Y:S01]  /*1970*/  UMOV UR24, 0x8000 ;  /* 0x0000800000187882 */ /* 0x000fe20000000000 */
[----:B------:R-:W-:Y:S01]  /*1980*/  SEL R109, R109, RZ, P0 ;  /* 0x000000ff6d6d7207 */ /* 0x000fe20000000000 */
[----:B------:R1:W1:Y:S01]  /*1990*/  LDS.128 R76, [R0+UR4+0xc080] ;  /* 0x00c08004004c7984 */ /* 0x0002620008000c00 */
[----:B------:R-:W-:Y:S01]  /*19a0*/  ULDC.64 UR10, c[0x0][0x240] ;  /* 0x00009000000a7ab9 */ /* 0x000fe20000000a00 */
[----:B------:R-:W-:-:S05]  /*19b0*/  ULDC.64 UR8, c[0x0][0x260] ;  /* 0x0000980000087ab9 */ /* 0x000fca0000000a00 */
.L_x_4:
[----:B------:R-:W-:-:S04]  /*19c0*/  DEPBAR.LE SB5, 0xc ;  /* 0x0000d3000000791a */ /* 0x000fc80000000000 */
[C---:B-12---:R-:W5:Y:S01]  /*19d0*/  DMMA.8x8x4 R4, R68.reuse, R72, R4 ;  /* 0x000000484404723f */ /* 0x046f620000000004 */
[----:B---3--:R-:W-:Y:S01]  /*19e0*/  LDS.128 R84, [R2+UR5+0x1000] ;  /* 0x0010000502547984 */ /* 0x008fe20008000c00 */
[----:B------:R-:W-:Y:S02]  /*19f0*/  UIADD3 UR18, UR5, -0x8000, URZ ;  /* 0xffff800005127890 */ /* 0x000fe4000fffe03f */
[----:B------:R-:W-:Y:S01]  /*1a00*/  LOP3.LUT P2, RZ, R111, 0x1, RZ, 0xc0, !PT ;  /* 0x000000016fff7812 */ /* 0x000fe2000784c0ff */
[----:B------:R-:W-:Y:S01]  /*1a10*/  IMAD.MOV.U32 R115, RZ, RZ, R113 ;  /* 0x000000ffff737224 */ /* 0x000fe200078e0071 */
[----:B------:R-:W-:Y:S01]  /*1a20*/  LOP3.LUT P1, RZ, R109, 0x1, RZ, 0xc0, !PT ;  /* 0x000000016dff7812 */ /* 0x000fe2000782c0ff */
[----:B------:R-:W-:Y:S01]  /*1a30*/  VIADD R113, R102, UR24 ;  /* 0x0000001866717c36 */ /* 0x000fe20008000000 */
[----:B------:R-:W-:Y:S01]  /*1a40*/  UIADD3 UR19, UR4, -0x4000, URZ ;  /* 0xffffc00004137890 */ /* 0x000fe2000fffe03f */
[----:B------:R-:W1:Y:S01]  /*1a50*/  LDS.128 R88, [R0+UR4+0xc800] ;  /* 0x00c8000400587984 */ /* 0x000e620008000c00 */
[----:B------:R-:W-:Y:S01]  /*1a60*/  VIADD R112, R101, UR25 ;  /* 0x0000001965707c36 */ /* 0x000fe20008000000 */
[C---:B------:R-:W-:Y:S01]  /*1a70*/  LOP3.LUT R122, R111.reuse, 0x2, RZ, 0xc0, !PT ;  /* 0x000000026f7a7812 */ /* 0x040fe200078ec0ff */
[----:B------:R-:W-:Y:S01]  /*1a80*/  UIADD3 UR20, UR20, 0x1, URZ ;  /* 0x0000000114147890 */ /* 0x000fe2000fffe03f */
[C---:B------:R-:W-:Y:S01]  /*1a90*/  LOP3.LUT R124, R111.reuse, 0x4, RZ, 0xc0, !PT ;  /* 0x000000046f7c7812 */ /* 0x040fe200078ec0ff */
[----:B------:R-:W-:Y:S01]  /*1aa0*/  UIADD3 UR23, UR23, 0x1, URZ ;  /* 0x0000000117177890 */ /* 0x000fe2000fffe03f */
[----:B------:R-:W-:Y:S01]  /*1ab0*/  SHF.R.U32.HI R122, RZ, 0x1, R122 ;  /* 0x00000001ff7a7819 */ /* 0x000fe2000001167a */
[C---:B------:R-:W5:Y:S01]  /*1ac0*/  DMMA.8x8x4 R8, R68.reuse, R74, R8 ;  /* 0x0000004a4408723f */ /* 0x040f620000000008 */
[----:B------:R-:W1:Y:S01]  /*1ad0*/  LDS.128 R92, [R0+UR4+0xc880] ;  /* 0x00c88004005c7984 */ /* 0x000e620008000c00 */
[----:B------:R-:W-:Y:S01]  /*1ae0*/  UISETP.NE.AND UP0, UPT, UR20, 0x3, UPT ;  /* 0x000000031400788c */ /* 0x000fe2000bf05270 */
[----:B------:R-:W-:Y:S01]  /*1af0*/  ISETP.NE.U32.AND P0, PT, R122, RZ, PT ;  /* 0x000000ff7a00720c */ /* 0x000fe20003f05070 */
[----:B------:R-:W-:Y:S01]  /*1b00*/  UISETP.NE.AND UP1, UPT, UR23, 0x3, UPT ;  /* 0x000000031700788c */ /* 0x000fe2000bf25270 */
[----:B------:R-:W-:Y:S01]  /*1b10*/  SHF.R.U32.HI R124, RZ, 0x2, R124 ;  /* 0x00000002ff7c7819 */ /* 0x000fe2000001167c */
[----:B------:R-:W-:Y:S01]  /*1b20*/  UIADD3 UR22, UR25, -0x4000, URZ ;  /* 0xffffc00019167890 */ /* 0x000fe2000fffe03f */
[----:B------:R-:W-:Y:S01]  /*1b30*/  LOP3.LUT R123, R111, 0x8, RZ, 0xc0, !PT ;  /* 0x000000086f7b7812 */ /* 0x000fe200078ec0ff */
[----:B------:R-:W-:Y:S01]  /*1b40*/  UIADD3 UR21, UR24, -0x8000, URZ ;  /* 0xffff800018157890 */ /* 0x000fe2000fffe03f */
[----:B------:R-:W2:Y:S01]  /*1b50*/  LDS.128 R96, [R2+UR5+0x1080] ;  /* 0x0010800502607984 */ /* 0x000ea20008000c00 */
[----:B------:R-:W-:Y:S01]  /*1b60*/  USEL UR23, UR23, URZ, UP1 ;  /* 0x0000003f17177287 */ /* 0x000fe20008800000 */
[----:B------:R-:W-:Y:S01]  /*1b70*/  SHF.R.U32.HI R123, RZ, 0x3, R123 ;  /* 0x00000003ff7b7819 */ /* 0x000fe2000001167b */
[----:B------:R-:W-:Y:S01]  /*1b80*/  USEL UR20, UR20, URZ, UP0 ;  /* 0x0000003f14147287 */ /* 0x000fe20008000000 */
[----:B------:R-:W-:Y:S01]  /*1b90*/  LOP3.LUT R122, R109, 0x2, RZ, 0xc0, !PT ;  /* 0x000000026d7a7812 */ /* 0x000fe200078ec0ff */
[----:B------:R-:W-:Y:S02]  /*1ba0*/  @UP0 UIADD3 UR18, UR5, 0x4000, URZ ;  /* 0x0000400005120890 */ /* 0x000fe4000fffe03f */
[C---:B------:R-:W5:Y:S01]  /*1bb0*/  DMMA.8x8x4 R12, R68.reuse, R76, R12 ;  /* 0x0000004c440c723f */ /* 0x040f62000000000c */
[----:B------:R-:W-:Y:S01]  /*1bc0*/  @!PT LDS RZ, [RZ] ;  /* 0x00000000fffff984 */ /* 0x000fe20000000800 */
[----:B------:R-:W-:Y:S01]  /*1bd0*/  @!PT LDS RZ, [RZ] ;  /* 0x00000000fffff984 */ /* 0x000fe20000000800 */
[----:B------:R-:W-:Y:S01]  /*1be0*/  @!PT LDS RZ, [RZ] ;  /* 0x00000000fffff984 */ /* 0x000fe20000000800 */
[----:B------:R-:W-:Y:S01]  /*1bf0*/  @P2 LDGSTS.E.LTC128B.64 [R113], desc[UR14][R116.64] ;  /* 0x0000000074712fae */ /* 0x000fe2000b921b4e */
[----:B------:R-:W-:Y:S01]  /*1c00*/  @UP0 UIADD3 UR19, UR4, 0x2000, URZ ;  /* 0x0000200004130890 */ /* 0x000fe2000fffe03f */
[----:B------:R-:W-:Y:S01]  /*1c10*/  ISETP.NE.U32.AND P2, PT, R124, RZ, PT ;  /* 0x000000ff7c00720c */ /* 0x000fe20003f45070 */
[----:B------:R-:W-:Y:S01]  /*1c20*/  @UP1 UIADD3 UR22, UR25, 0x2000, URZ ;  /* 0x0000200019161890 */ /* 0x000fe2000fffe03f */
[----:B------:R-:W-:Y:S01]  /*1c30*/  SHF.R.U32.HI R122, RZ, 0x1, R122 ;  /* 0x00000001ff7a7819 */ /* 0x000fe2000001167a */
[----:B------:R-:W-:Y:S01]  /*1c40*/  @UP1 UIADD3 UR21, UR24, 0x4000, URZ ;  /* 0x0000400018151890 */ /* 0x000fe2000fffe03f */
[----:B------:R-:W-:Y:S01]  /*1c50*/  @P0 LDGSTS.E.LTC128B.64 [R113+0x80], desc[UR14][R116.64+0x80] ;  /* 0x0008008074710fae */ /* 0x000fe2000b921b4e */
[----:B------:R-:W-:Y:S02]  /*1c60*/  LOP3.LUT R124, R111, 0x400, RZ, 0xc0, !PT ;  /* 0x000004006f7c7812 */ /* 0x000fe400078ec0ff */
[----:B------:R-:W-:Y:S01]  /*1c70*/  ISETP.NE.U32.AND P0, PT, R122, RZ, PT ;  /* 0x000000ff7a00720c */ /* 0x000fe20003f05070 */
[----:B------:R-:W-:Y:S01]  /*1c80*/  UMOV UR25, UR22 ;  /* 0x0000001600197c82 */ /* 0x000fe20008000000 */
[----:B------:R-:W-:Y:S01]  /*1c90*/  SHF.R.U32.HI R124, RZ, 0xa, R124 ;  /* 0x0000000aff7c7819 */ /* 0x000fe2000001167c */
[----:B------:R-:W-:Y:S01]  /*1ca0*/  @P1 LDGSTS.E.LTC128B.64 [R112+0xc000], desc[UR14][R114.64] ;  /* 0x0c00000072701fae */ /* 0x000fe2000b921b4e */
[----:B------:R-:W-:Y:S01]  /*1cb0*/  ISETP.NE.U32.AND P1, PT, R123, RZ, PT ;  /* 0x000000ff7b00720c */ /* 0x000fe20003f25070 */
[----:B------:R-:W-:Y:S01]  /*1cc0*/  UMOV UR24, UR21 ;  /* 0x0000001500187c82 */ /* 0x000fe20008000000 */
[-C--:B------:R-:W5:Y:S04]  /*1cd0*/  DMMA.8x8x4 R16, R68, R78.reuse, R16 ;  /* 0x0000004e4410723f */ /* 0x080f680000000010 */
[C---:B------:R-:W-:Y:S02]  /*1ce0*/  LOP3.LUT R123, R111.reuse, 0x100, RZ, 0xc0, !PT ;  /* 0x000001006f7b7812 */ /* 0x040fe400078ec0ff */
[----:B------:R-:W-:Y:S02]  /*1cf0*/  LOP3.LUT R122, R111, 0x200, RZ, 0xc0, !PT ;  /* 0x000002006f7a7812 */ /* 0x000fe400078ec0ff */
[----:B------:R-:W-:Y:S02]  /*1d00*/  SHF.R.U32.HI R123, RZ, 0x8, R123 ;  /* 0x00000008ff7b7819 */ /* 0x000fe4000001167b */
[----:B------:R-:W-:Y:S01]  /*1d10*/  SHF.R.U32.HI R122, RZ, 0x9, R122 ;  /* 0x00000009ff7a7819 */ /* 0x000fe2000001167a */
[----:B------:R-:W-:Y:S05]  /*1d20*/  DEPBAR.LE SB5, 0xc ;  /* 0x0000d3000000791a */ /* 0x000fea0000000000 */
[C---:B------:R-:W5:Y:S04]  /*1d30*/  DMMA.8x8x4 R20, R70.reuse, R78, R20 ;  /* 0x0000004e4614723f */ /* 0x040f680000000014 */
[----:B------:R-:W-:Y:S02]  /*1d40*/  ISETP.NE.U32.AND P5, PT, R123, RZ, PT ;  /* 0x000000ff7b00720c */ /* 0x000fe40003fa5070 */
[----:B------:R-:W-:Y:S02]  /*1d50*/  ISETP.NE.U32.AND P4, PT, R122, RZ, PT ;  /* 0x000000ff7a00720c */ /* 0x000fe40003f85070 */
[----:B------:R-:W-:Y:S02]  /*1d60*/  LOP3.LUT R122, R109, 0x4, RZ, 0xc0, !PT ;  /* 0x000000046d7a7812 */ /* 0x000fe400078ec0ff */
[----:B------:R-:W-:Y:S02]  /*1d70*/  LOP3.LUT R123, R111, 0x800, RZ, 0xc0, !PT ;  /* 0x000008006f7b7812 */ /* 0x000fe400078ec0ff */
[----:B------:R-:W-:Y:S02]  /*1d80*/  SHF.R.U32.HI R125, RZ, 0x2, R122 ;  /* 0x00000002ff7d7819 */ /* 0x000fe4000001167a */
[----:B------:R-:W-:Y:S02]  /*1d90*/  SHF.R.U32.HI R123, RZ, 0xb, R123 ;  /* 0x0000000bff7b7819 */ /* 0x000fe4000001167b */
[C---:B------:R-:W5:Y:S03]  /*1da0*/  DMMA.8x8x4 R24, R70.reuse, R76, R24 ;  /* 0x0000004c4618723f */ /* 0x040f660000000018 */
[----:B------:R-:W-:Y:S02]  /*1db0*/  ISETP.NE.U32.AND P3, PT, R125, RZ, PT ;  /* 0x000000ff7d00720c */ /* 0x000fe40003f65070 */
[----:B------:R-:W-:Y:S04]  /*1dc0*/  LOP3.LUT R122, R109, 0x8, RZ, 0xc0, !PT ;  /* 0x000000086d7a7812 */ /* 0x000fe800078ec0ff */
[----:B------:R-:W-:Y:S07]  /*1dd0*/  SHF.R.U32.HI R122, RZ, 0x3, R122 ;  /* 0x00000003ff7a7819 */ /* 0x000fee000001167a */
[C---:B------:R-:W5:Y:S11]  /*1de0*/  DMMA.8x8x4 R28, R70.reuse, R74, R28 ;  /* 0x0000004a461c723f */ /* 0x040f76000000001c */
[----:B------:R-:W-:Y:S05]  /*1df0*/  @!UPT UIADD3 URZ, URZ, URZ, URZ ;  /* 0x0000003f3f3ff290 */ /* 0x000fea000fffe03f */
[-C--:B------:R4:W5:Y:S02]  /*1e00*/  DMMA.8x8x4 R32, R70, R72.reuse, R32 ;  /* 0x000000484620723f */ /* 0x0809640000000020 */
[----:B----4-:R-:W-:Y:S01]  /*1e10*/  LDS.128 R68, [R2+UR5+0x2000] ;  /* 0x0020000502447984 */ /* 0x010fe20008000c00 */
[----:B------:R-:W-:Y:S11]  /*1e20*/  DEPBAR.LE SB5, 0xc ;  /* 0x0000d3000000791a */ /* 0x000ff60000000000 */
[----:B------:R-:W-:Y:S02]  /*1e30*/  @!UPT UIADD3 URZ, URZ, URZ, URZ ;  /* 0x0000003f3f3ff290 */ /* 0x000fe4000fffe03f */
[C---:B---3--:R-:W5:Y:S11]  /*1e40*/  DMMA.8x8x4 R36, R80.reuse, R72, R36 ;  /* 0x000000485024723f */ /* 0x048f760000000024 */
[----:B------:R-:W-:Y:S05]  /*1e50*/  @!UPT UIADD3 URZ, URZ, URZ, URZ ;  /* 0x0000003f3f3ff290 */ /* 0x000fea000fffe03f */
[C---:B------:R-:W5:Y:S11]  /*1e60*/  DMMA.8x8x4 R40, R80.reuse, R74, R40 ;  /* 0x0000004a5028723f */ /* 0x040f760000000028 */
[----:B------:R-:W-:Y:S05]  /*1e70*/  @!UPT UIADD3 URZ, URZ, URZ, URZ ;  /* 0x0000003f3f3ff290 */ /* 0x000fea000fffe03f */
[C---:B------:R-:W5:Y:S11]  /*1e80*/  DMMA.8x8x4 R44, R80.reuse, R76, R44 ;  /* 0x0000004c502c723f */ /* 0x040f76000000002c */
[----:B------:R-:W-:Y:S05]  /*1e90*/  @!UPT UIADD3 URZ, URZ, URZ, URZ ;  /* 0x0000003f3f3ff290 */ /* 0x000fea000fffe03f */
[-C--:B------:R-:W5:Y:S01]  /*1ea0*/  DMMA.8x8x4 R48, R80, R78.reuse, R48 ;  /* 0x0000004e5030723f */ /* 0x080f620000000030 */
[----:B------:R-:W-:Y:S11]  /*1eb0*/  DEPBAR.LE SB5, 0xc ;  /* 0x0000d3000000791a */ /* 0x000ff60000000000 */
[----:B------:R-:W-:Y:S04]  /*1ec0*/  @!UPT UIADD3 URZ, URZ, URZ, URZ ;  /* 0x0000003f3f3ff290 */ /* 0x000fe8000fffe03f */
[C---:B------:R-:W5:Y:S11]  /*1ed0*/  DMMA.8x8x4 R52, R82.reuse, R78, R52 ;  /* 0x0000004e5234723f */ /* 0x040f760000000034 */
[----:B------:R-:W-:Y:S05]  /*1ee0*/  @!UPT UIADD3 URZ, URZ, URZ, URZ ;  /* 0x0000003f3f3ff290 */ /* 0x000fea000fffe03f */
[C---:B------:R3:W5:Y:S02]  /*1ef0*/  DMMA.8x8x4 R56, R82.reuse, R76, R56 ;  /* 0x0000004c5238723f */ /* 0x0407640000000038 */
[----:B---3--:R-:W-:Y:S11]  /*1f00*/  LDS.128 R76, [R0+UR4+0xd080] ;  /* 0x00d08004004c7984 */ /* 0x008ff60008000c00 */
[----:B------:R-:W-:Y:S03]  /*1f10*/  @!UPT UIADD3 URZ, URZ, URZ, URZ ;  /* 0x0000003f3f3ff290 */ /* 0x000fe6000fffe03f */
[C---:B------:R-:W5:Y:S11]  /*1f20*/  DMMA.8x8x4 R60, R82.reuse, R74, R60 ;  /* 0x0000004a523c723f */ /* 0x040f76000000003c */
[----:B------:R-:W-:Y:S05]  /*1f30*/  @!UPT UIADD3 URZ, URZ, URZ, URZ ;  /* 0x0000003f3f3ff290 */ /* 0x000fea000fffe03f */
[----:B------:R3:W5:Y:S02]  /*1f40*/  DMMA.8x8x4 R64, R82, R72, R64 ;  /* 0x000000485240723f */ /* 0x0007640000000040 */
[----:B---3--:R-:W3:Y:S08]  /*1f50*/  LDS.128 R72, [R0+UR4+0xd000] ;  /* 0x00d0000400487984 */ /* 0x008ef00008000c00 */
[----:B------:R-:W4:Y:S01]  /*1f60*/  LDS.128 R80, [R2+UR5+0x2080] ;  /* 0x0020800502507984 */ /* 0x000f220008000c00 */
[----:B------:R-:W-:-:S05]  /*1f70*/  DEPBAR.LE SB5, 0xc ;  /* 0x0000d3000000791a */ /* 0x000fca0000000000 */
[C---:B-1----:R-:W5:Y:S02]  /*1f80*/  DMMA.8x8x4 R4, R84.reuse, R88, R4 ;  /* 0x000000585404723f */ /* 0x042f640000000004 */
[----:B------:R-:W-:Y:S01]  /*1f90*/  @!PT LDS RZ, [RZ] ;  /* 0x00000000fffff984 */ /* 0x000fe20000000800 */
[----:B------:R-:W-:Y:S01]  /*1fa0*/  @!PT LDS RZ, [RZ] ;  /* 0x00000000fffff984 */ /* 0x000fe20000000800 */
[----:B------:R-:W-:Y:S01]  /*1fb0*/  @!PT LDS RZ, [RZ] ;  /* 0x00000000fffff984 */ /* 0x000fe20000000800 */
[----:B------:R-:W-:Y:S02]  /*1fc0*/  @P2 LDGSTS.E.LTC128B.64 [R113+0x100], desc[UR14][R116.64+0x100] ;  /* 0x0010010074712fae */ /* 0x000fe4000b921b4e */
[----:B------:R-:W-:Y:S04]  /*1fd0*/  ISETP.NE.U32.AND P2, PT, R124, RZ, PT ;  /* 0x000000ff7c00720c */ /* 0x000fe80003f45070 */
[----:B------:R-:W-:Y:S01]  /*1fe0*/  @P1 LDGSTS.E.LTC128B.64 [R113+0x180], desc[UR14][R116.64+0x180] ;  /* 0x0018018074711fae */ /* 0x000fe2000b921b4e */
[----:B------:R-:W-:Y:S07]  /*1ff0*/  ISETP.NE.U32.AND P1, PT, R123, RZ, PT ;  /* 0x000000ff7b00720c */ /* 0x000fee0003f25070 */
[C---:B------:R-:W5:Y:S01]  /*2000*/  DMMA.8x8x4 R8, R84.reuse, R90, R8 ;  /* 0x0000005a5408723f */ /* 0x040f620000000008 */
[----:B------:R-:W-:Y:S02]  /*2010*/  @P0 LDGSTS.E.LTC128B.64 [R112+0xc080], desc[UR14][R114.64+0x80] ;  /* 0x0c08008072700fae */ /* 0x000fe4000b921b4e */
[----:B------:R-:W-:Y:S11]  /*2020*/  ISETP.NE.U32.AND P0, PT, R122, RZ, PT ;  /* 0x000000ff7a00720c */ /* 0x000ff60003f05070 */
[----:B------:R-:W-:Y:S02]  /*2030*/  @!UPT UIADD3 URZ, URZ, URZ, URZ ;  /* 0x0000003f3f3ff290 */ /* 0x000fe4000fffe03f */
[C---:B------:R-:W5:Y:S11]  /*2040*/  DMMA.8x8x4 R12, R84.reuse, R92, R12 ;  /* 0x0000005c540c723f */ /* 0x040f76000000000c */
[----:B------:R-:W-:Y:S05]  /*2050*/  @!UPT UIADD3 URZ, URZ, URZ, URZ ;  /* 0x0000003f3f3ff290 */ /* 0x000fea000fffe03f */
[-C--:B------:R-:W5:Y:S01]  /*2060*/  DMMA.8x8x4 R16, R84, R94.reuse, R16 ;  /* 0x0000005e5410723f */ /* 0x080f620000000010 */
[----:B------:R-:W-:Y:S11]  /*2070*/  DEPBAR.LE SB5, 0xc ;  /* 0x0000d3000000791a */ /* 0x000ff60000000000 */
[----:B------:R-:W-:Y:S04]  /*2080*/  @!UPT UIADD3 URZ, URZ, URZ, URZ ;  /* 0x0000003f3f3ff290 */ /* 0x000fe8000fffe03f */
[C---:B------:R-:W5:Y:S11]  /*2090*/  DMMA.8x8x4 R20, R86.reuse, R94, R20 ;  /* 0x0000005e5614723f */ /* 0x040f760000000014 */
[----:B------:R-:W-:Y:S05]  /*20a0*/  @!UPT UIADD3 URZ, URZ, URZ, URZ ;  /* 0x0000003f3f3ff290 */ /* 0x000fea000fffe03f */
[C---:B------:R-:W5:Y:S11]  /*20b0*/  DMMA.8x8x4 R24, R86.reuse, R92, R24 ;  /* 0x0000005c5618723f */ /* 0x040f760000000018 */
[----:B------:R-:W-:Y:S05]  /*20c0*/  @!UPT UIADD3 URZ, URZ, URZ, URZ ;  /* 0x0000003f3f3ff290 */ /* 0x000fea000fffe03f */
[C---:B------:R-:W5:Y:S11]  /*20d0*/  DMMA.8x8x4 R28, R86.reuse, R90, R28 ;  /* 0x0000005a561c723f */ /* 0x040f76000000001c */
[----:B------:R-:W-:Y:S05]  /*20e0*/  @!UPT UIADD3 URZ, URZ, URZ, URZ ;  /* 0x0000003f3f3ff290 */ /* 0x000fea000fffe03f */
[-C--:B------:R1:W5:Y:S02]  /*20f0*/  DMMA.8x8x4 R32, R86, R88.reuse, R32 ;  /* 0x000000585620723f */ /* 0x0803640000000020 */
[----:B-1----:R-:W-:Y:S01]  /*2100*/  LDS.128 R84, [R2+UR5+0x3000] ;  /* 0x0030000502547984 */ /* 0x002fe20008000c00 */
[----:B------:R-:W-:Y:S11]  /*2110*/  DEPBAR.LE SB5, 0xc ;  /* 0x0000d3000000791a */ /* 0x000ff60000000000 */
[----:B------:R-:W-:Y:S02]  /*2120*/  @!UPT UIADD3 URZ, URZ, URZ, URZ ;  /* 0x0000003f3f3ff290 */ /* 0x000fe4000fffe03f */
[C---:B--2---:R-:W5:Y:S11]  /*2130*/  DMMA.8x8x4 R36, R96.reuse, R88, R36 ;  /* 0x000000586024723f */ /* 0x044f760000000024 */
        /* <DEDUP_REMOVED lines=11> */
[----:B-1----:R-:W-:Y:S11]  /*21f0*/  LDS.128 R92, [R0+UR4+0xd880] ;  /* 0x00d88004005c7984 */ /* 0x002ff60008000c00 */
[----:B------:R-:W-:Y:S03]  /*2200*/  @!UPT UIADD3 URZ, URZ, URZ, URZ ;  /* 0x0000003f3f3ff290 */ /* 0x000fe6000fffe03f */
[C---:B------:R-:W5:Y:S11]  /*2210*/  DMMA.8x8x4 R60, R98.reuse, R90, R60 ;  /* 0x0000005a623c723f */ /* 0x040f76000000003c */
[----:B------:R-:W-:Y:S05]  /*2220*/  @!UPT UIADD3 URZ, URZ, URZ, URZ ;  /* 0x0000003f3f3ff290 */ /* 0x000fea000fffe03f */
[----:B------:R1:W5:Y:S02]  /*2230*/  DMMA.8x8x4 R64, R98, R88, R64 ;  /* 0x000000586240723f */ /* 0x0003640000000040 */
[----:B-1----:R-:W1:Y:S01]  /*2240*/  LDS.128 R88, [R0+UR4+0xd800] ;  /* 0x00d8000400587984 */ /* 0x002e620008000c00 */
[----:B------:R-:W-:Y:S07]  /*2250*/  UMOV UR4, UR19 ;  /* 0x0000001300047c82 */ /* 0x000fee0008000000 */
[----:B------:R-:W2:Y:S01]  /*2260*/  LDS.128 R96, [R2+UR5+0x3080] ;  /* 0x0030800502607984 */ /* 0x000ea20008000c00 */
[----:B------:R-:W-:Y:S01]  /*2270*/  UMOV UR5, UR18 ;  /* 0x0000001200057c82 */ /* 0x000fe20008000000 */
[----:B------:R-:W-:-:S04]  /*2280*/  DEPBAR.LE SB5, 0xc ;  /* 0x0000d3000000791a */ /* 0x000fc80000000000 */
[C---:B---3--:R-:W5:Y:S02]  /*2290*/  DMMA.8x8x4 R4, R68.reuse, R72, R4 ;  /* 0x000000484404723f */ /* 0x048f640000000004 */
[----:B------:R-:W-:Y:S01]  /*22a0*/  @!PT LDS RZ, [RZ] ;  /* 0x00000000fffff984 */ /* 0x000fe20000000800 */
[----:B------:R-:W-:Y:S01]  /*22b0*/  @!PT LDS RZ, [RZ] ;  /* 0x00000000fffff984 */ /* 0x000fe20000000800 */
[----:B------:R-:W-:Y:S01]  /*22c0*/  @!PT LDS RZ, [RZ] ;  /* 0x00000000fffff984 */ /* 0x000fe20000000800 */
[----:B------:R-:W-:Y:S06]  /*22d0*/  @P5 LDGSTS.E.LTC128B.64 [R113+0x200], desc[UR14][R116.64+0x200] ;  /* 0x0020020074715fae */ /* 0x000fec000b921b4e */
[----:B------:R-:W-:Y:S08]  /*22e0*/  @P4 LDGSTS.E.LTC128B.64 [R113+0x280], desc[UR14][R116.64+0x280] ;  /* 0x0028028074714fae */ /* 0x000ff0000b921b4e */
[C---:B------:R-:W5:Y:S01]  /*22f0*/  DMMA.8x8x4 R8, R68.reuse, R74, R8 ;  /* 0x0000004a4408723f */ /* 0x040f620000000008 */
[----:B------:R-:W-:Y:S06]  /*2300*/  @P3 LDGSTS.E.LTC128B.64 [R112+0xc100], desc[UR14][R114.64+0x100] ;  /* 0x0c10010072703fae */ /* 0x000fec000b921b4e */
[----:B------:R-:W-:Y:S06]  /*2310*/  @P2 LDGSTS.E.LTC128B.64 [R113+0x300], desc[UR14][R116.64+0x300] ;  /* 0x0030030074712fae */ /* 0x000fec000b921b4e */
[----:B------:R3:W-:Y:S03]  /*2320*/  @P1 LDGSTS.E.LTC128B.64 [R113+0x380], desc[UR14][R116.64+0x380] ;  /* 0x0038038074711fae */ /* 0x0007e6000b921b4e */
[C---:B------:R-:W5:Y:S03]  /*2330*/  DMMA.8x8x4 R12, R68.reuse, R76, R12 ;  /* 0x0000004c440c723f */ /* 0x040f66000000000c */
[----:B------:R4:W-:Y:S06]  /*2340*/  @P0 LDGSTS.E.LTC128B.64 [R112+0xc180], desc[UR14][R114.64+0x180] ;  /* 0x0c18018072700fae */ /* 0x0009ec000b921b4e */
[----:B------:R-:W0:Y:S07]  /*2350*/  LDGDEPBAR ;  /* 0x00000000000079af */ /* 0x000e2e0000000000 */
[-C--:B------:R-:W5:Y:S04]  /*2360*/  DMMA.8x8x4 R16, R68, R78.reuse, R16 ;  /* 0x0000004e4410723f */ /* 0x080f680000000010 */
[----:B---3--:R-:W-:Y:S01]  /*2370*/  IADD3 R116, P1, R116, UR10, RZ ;  /* 0x0000000a74747c10 */ /* 0x008fe2000ff3e0ff */
[----:B------:R-:W-:Y:S11]  /*2380*/  DEPBAR.LE SB5, 0xc ;  /* 0x0000d3000000791a */ /* 0x000ff60000000000 */
[C---:B------:R-:W5:Y:S04]  /*2390*/  DMMA.8x8x4 R20, R70.reuse, R78, R20 ;  /* 0x0000004e4614723f */ /* 0x040f680000000014 */
[----:B----4-:R-:W-:Y:S02]  /*23a0*/  IADD3 R114, P0, R114, UR8, RZ ;  /* 0x0000000872727c10 */ /* 0x010fe4000ff1e0ff */
[----:B------:R-:W-:Y:S01]  /*23b0*/  IADD3.X R117, R117, UR11, RZ, P1, !PT ;  /* 0x0000000b75757c10 */ /* 0x000fe20008ffe4ff */
[----:B------:R-:W-:Y:S04]  /*23c0*/  DEPBAR.LE SB0, 0x1 ;  /* 0x000080400000791a */ /* 0x000fe80000000000 */
[----:B------:R-:W-:Y:S01]  /*23d0*/  BAR.SYNC.DEFER_BLOCKING 0x0 ;  /* 0x0000000000007b1d */ /* 0x000fe20000010000 */
[----:B------:R-:W-:Y:S02]  /*23e0*/  IADD3.X R113, R115, UR9, RZ, P0, !PT ;  /* 0x0000000973717c10 */ /* 0x000fe400087fe4ff */
[C---:B------:R-:W-:Y:S01]  /*23f0*/  ISETP.NE.AND P0, PT, R110.reuse, 0x2, PT ;  /* 0x000000026e00780c */ /* 0x040fe20003f05270 */
[----:B------:R-:W-:Y:S02]  /*2400*/  VIADD R110, R110, 0xffffffff ;  /* 0xffffffff6e6e7836 */ /* 0x000fe40000000000 */
[C---:B------:R-:W5:Y:S04]  /*2410*/  DMMA.8x8x4 R24, R70.reuse, R76, R24 ;  /* 0x0000004c4618723f */ /* 0x040f680000000018 */
[----:B------:R-:W-:Y:S02]  /*2420*/  SEL R111, R111, RZ, P0 ;  /* 0x000000ff6f6f7207 */ /* 0x000fe40000000000 */
[----:B------:R-:W-:Y:S02]  /*2430*/  SEL R109, R109, RZ, P0 ;  /* 0x000000ff6d6d7207 */ /* 0x000fe40000000000 */
[----:B------:R-:W-:Y:S08]  /*2440*/  ISETP.GT.AND P0, PT, R110, -0x1, PT ;  /* 0xffffffff6e00780c */ /* 0x000ff00003f04270 */
[C---:B------:R-:W5:Y:S11]  /*2450*/  DMMA.8x8x4 R28, R70.reuse, R74, R28 ;  /* 0x0000004a461c723f */ /* 0x040f76000000001c */
[----:B------:R-:W-:Y:S05]  /*2460*/  @!UPT UIADD3 URZ, URZ, URZ, URZ ;  /* 0x0000003f3f3ff290 */ /* 0x000fea000fffe03f */
[-C--:B------:R3:W5:Y:S02]  /*2470*/  DMMA.8x8x4 R32, R70, R72.reuse, R32 ;  /* 0x000000484620723f */ /* 0x0807640000000020 */
[----:B---3--:R3:W1:Y:S01]  /*2480*/  LDS.128 R68, [R2+UR18] ;  /* 0x0000001202447984 */ /* 0x0086620008000c00 */
[----:B------:R-:W-:Y:S11]  /*2490*/  DEPBAR.LE SB5, 0xc ;  /* 0x0000d3000000791a */ /* 0x000ff60000000000 */
[----:B------:R-:W-:Y:S02]  /*24a0*/  @!UPT UIADD3 URZ, URZ, URZ, URZ ;  /* 0x0000003f3f3ff290 */ /* 0x000fe4000fffe03f */
[C---:B------:R-:W5:Y:S11]  /*24b0*/  DMMA.8x8x4 R36, R80.reuse, R72, R36 ;  /* 0x000000485024723f */ /* 0x040f760000000024 */
        /* <DEDUP_REMOVED lines=10> */
[C---:B---3--:R3:W5:Y:S02]  /*2560*/  DMMA.8x8x4 R56, R82.reuse, R76, R56 ;  /* 0x0000004c5238723f */ /* 0x0487640000000038 */
[----:B---3--:R3:W1:Y:S11]  /*2570*/  LDS.128 R76, [R0+UR19+0xc080] ;  /* 0x00c08013004c7984 */ /* 0x0086760008000c00 */
[----:B------:R-:W-:Y:S03]  /*2580*/  @!UPT UIADD3 URZ, URZ, URZ, URZ ;  /* 0x0000003f3f3ff290 */ /* 0x000fe6000fffe03f */
[C---:B------:R-:W5:Y:S11]  /*2590*/  DMMA.8x8x4 R60, R82.reuse, R74, R60 ;  /* 0x0000004a523c723f */ /* 0x040f76000000003c */
[----:B------:R-:W-:Y:S05]  /*25a0*/  @!UPT UIADD3 URZ, URZ, URZ, URZ ;  /* 0x0000003f3f3ff290 */ /* 0x000fea000fffe03f */
[----:B---3--:R3:W5:Y:S02]  /*25b0*/  DMMA.8x8x4 R64, R82, R72, R64 ;  /* 0x000000485240723f */ /* 0x0087640000000040 */
[----:B---3--:R3:W2:Y:S08]  /*25c0*/  LDS.128 R80, [R2+UR18+0x80] ;  /* 0x0000801202507984 */ /* 0x0086b00008000c00 */
[----:B------:R3:W2:Y:S01]  /*25d0*/  LDS.128 R72, [R0+UR19+0xc000] ;  /* 0x00c0001300487984 */ /* 0x0006a20008000c00 */
[----:B------:R-:W-:-:S05]  /*25e0*/  DEPBAR.LE SB5, 0xc ;  /* 0x0000d3000000791a */ /* 0x000fca0000000000 */
[C---:B-1----:R3:W5:Y:S11]  /*25f0*/  DMMA.8x8x4 R4, R84.reuse, R88, R4 ;  /* 0x000000585404723f */ /* 0x0427760000000004 */
[----:B------:R-:W-:Y:S05]  /*2600*/  @!UPT UIADD3 URZ, URZ, URZ, URZ ;  /* 0x0000003f3f3ff290 */ /* 0x000fea000fffe03f */
[C---:B------:R3:W5:Y:S11]  /*2610*/  DMMA.8x8x4 R8, R84.reuse, R90, R8 ;  /* 0x0000005a5408723f */ /* 0x0407760000000008 */
[----:B------:R-:W-:Y:S05]  /*2620*/  @!UPT UIADD3 URZ, URZ, URZ, URZ ;  /* 0x0000003f3f3ff290 */ /* 0x000fea000fffe03f */
[C---:B------:R3:W5:Y:S11]  /*2630*/  DMMA.8x8x4 R12, R84.reuse, R92, R12 ;  /* 0x0000005c540c723f */ /* 0x040776000000000c */
[----:B------:R-:W-:Y:S05]  /*2640*/  @!UPT UIADD3 URZ, URZ, URZ, URZ ;  /* 0x0000003f3f3ff290 */ /* 0x000fea000fffe03f */
[-C--:B------:R3:W5:Y:S01]  /*2650*/  DMMA.8x8x4 R16, R84, R94.reuse, R16 ;  /* 0x0000005e5410723f */ /* 0x0807620000000010 */
[----:B------:R-:W-:Y:S11]  /*2660*/  DEPBAR.LE SB5, 0xc ;  /* 0x0000d3000000791a */ /* 0x000ff60000000000 */
[----:B------:R-:W-:Y:S04]  /*2670*/  @!UPT UIADD3 URZ, URZ, URZ, URZ ;  /* 0x0000003f3f3ff290 */ /* 0x000fe8000fffe03f */
[C---:B------:R3:W5:Y:S11]  /*2680*/  DMMA.8x8x4 R20, R86.reuse, R94, R20 ;  /* 0x0000005e5614723f */ /* 0x0407760000000014 */
        /* <DEDUP_REMOVED lines=8> */
[C---:B--2---:R3:W5:Y:S11]  /*2710*/  DMMA.8x8x4 R36, R96.reuse, R88, R36 ;  /* 0x000000586024723f */ /* 0x0447760000000024 */
        /* <DEDUP_REMOVED lines=14> */
[----:B------:R3:W5:Y:S01]  /*2800*/  DMMA.8x8x4 R64, R98, R88, R64 ;  /* 0x000000586240723f */ /* 0x0007620000000040 */
[----:B------:R-:W-:Y:S03]  /*2810*/  @!UPT UIADD3 URZ, URZ, URZ, URZ ;  /* 0x0000003f3f3ff290 */ /* 0x000fe6000fffe03f */
[----:B------:R-:W-:Y:S11]  /*2820*/  @P0 BRA `(.L_x_4) ;  /* 0xfffffff000640947 */ /* 0x000ff6000383ffff */
.L_x_3:
[----:B------:R-:W0:Y:S01]  /*2830*/  LDGDEPBAR ;  /* 0x00000000000079af */ /* 0x000e220000000000 */
[----:B------:R-:W-:Y:S02]  /*2840*/  ULDC.64 UR4, c[0x0][0x310] ;  /* 0x0000c40000047ab9 */ /* 0x000fe40000000a00 */
[----:B------:R-:W-:Y:S01]  /*2850*/  ISETP.NE.U32.AND P0, PT, RZ, UR4, PT ;  /* 0x00000004ff007c0c */ /* 0x000fe2000bf05070 */
[----:B------:R-:W0:Y:S03]  /*2860*/  LDGDEPBAR ;  /* 0x00000000000079af */ /* 0x000e260000000000 */
[----:B------:R-:W-:Y:S01]  /*2870*/  ISETP.NE.AND.EX P0, PT, RZ, UR5, PT, P0 ;  /* 0x00000005ff007c0c */ /* 0x000fe2000bf05300 */
[----:B------:R-:W-:-:S04]  /*2880*/  DEPBAR.LE SB0, 0x0 ;  /* 0x000080000000791a */ /* 0x000fc80000000000 */
[----:B------:R-:W-:Y:S08]  /*2890*/  BAR.SYNC.DEFER_BLOCKING 0x0 ;  /* 0x0000000000007b1d */ /* 0x000ff00000010000 */
[----:B------:R-:W-:Y:S05]  /*28a0*/  @!P0 BRA `(.L_x_5) ;  /* 0x00000000001c8947 */ /* 0x000fea0003800000 */
[----:B------:R-:W1:Y:S02]  /*28b0*/  LDC.64 R68, c[0x0][0x310] ;  /* 0x0000c400ff447b82 */ /* 0x000e640000000a00 */
[----:B-1----:R-:W2:Y:S02]  /*28c0*/  LDG.E.64 R68, desc[UR14][R68.64] ;  /* 0x0000000e44447981 */ /* 0x002ea4000c1e1b00 */
[----:B--2---:R-:W-:-:S04]  /*28d0*/  ISETP.NE.U32.AND P0, PT, R68, RZ, PT ;  /* 0x000000ff4400720c */ /* 0x004fc80003f05070 */
[----:B------:R-:W-:-:S13]  /*28e0*/  ISETP.NE.AND.EX P0, PT, R69, RZ, PT, P0 ;  /* 0x000000ff4500720c */ /* 0x000fda0003f05300 */
[----:B------:R-:W-:Y:S05]  /*28f0*/  @!P0 BRA `(.L_x_5) ;  /* 0x0000000000088947 */ /* 0x000fea0003800000 */
[----:B------:R1:W4:Y:S01]  /*2900*/  LD.E.64 R120, desc[UR14][R68.64] ;  /* 0x0000000e44787980 */ /* 0x000322000c101b00 */
[----:B------:R-:W-:Y:S05]  /*2910*/  BRA `(.L_x_6) ;  /* 0x0000000000187947 */ /* 0x000fea0003800000 */
.L_x_5:
[----:B------:R-:W-:Y:S02]  /*2920*/  ULDC.64 UR4, c[0x0][0x300] ;  /* 0x0000c00000047ab9 */ /* 0x000fe40000000a00 */
[----:B------:R-:W-:-:S04]  /*2930*/  ISETP.NE.U32.AND P0, PT, RZ, UR4, PT ;  /* 0x00000004ff007c0c */ /* 0x000fc8000bf05070 */
[----:B------:R-:W-:-:S13]  /*2940*/  ISETP.NE.AND.EX P0, PT, RZ, UR5, PT, P0 ;  /* 0x00000005ff007c0c */ /* 0x000fda000bf05300 */
[----:B------:R-:W-:Y:S05]  /*2950*/  @!P0 BRA `(.L_x_6) ;  /* 0x0000000000088947 */ /* 0x000fea0003800000 */
[----:B------:R-:W1:Y:S02]  /*2960*/  LDC.64 R120, c[0x0][0x300] ;  /* 0x0000c000ff787b82 */ /* 0x000e640000000a00 */
[----:B-1----:R-:W4:Y:S02]  /*2970*/  LDG.E.64 R120, desc[UR14][R120.64] ;  /* 0x0000000e78787981 */ /* 0x002f24000c1e1b00 */
.L_x_6:
[----:B------:R-:W-:Y:S02]  /*2980*/  ULDC.64 UR4, c[0x0][0x318] ;  /* 0x0000c60000047ab9 */ /* 0x000fe40000000a00 */
[----:B------:R-:W-:-:S04]  /*2990*/  ISETP.NE.U32.AND P0, PT, RZ, UR4, PT ;  /* 0x00000004ff007c0c */ /* 0x000fc8000bf05070 */
[----:B------:R-:W-:-:S13]  /*29a0*/  ISETP.NE.AND.EX P0, PT, RZ, UR5, PT, P0 ;  /* 0x00000005ff007c0c */ /* 0x000fda000bf05300 */
[----:B------:R-:W-:Y:S05]  /*29b0*/  @!P0 BRA `(.L_x_7) ;  /* 0x00000000001c8947 */ /* 0x000fea0003800000 */
[----:B-1----:R-:W1:Y:S02]  /*29c0*/  LDC.64 R68, c[0x0][0x318] ;  /* 0x0000c600ff447b82 */ /* 0x002e640000000a00 */
[----:B-1----:R-:W2:Y:S02]  /*29d0*/  LDG.E.64 R68, desc[UR14][R68.64] ;  /* 0x0000000e44447981 */ /* 0x002ea4000c1e1b00 */
[----:B--2---:R-:W-:-:S04]  /*29e0*/  ISETP.NE.U32.AND P0, PT, R68, RZ, PT ;  /* 0x000000ff4400720c */ /* 0x004fc80003f05070 */
[----:B------:R-:W-:-:S13]  /*29f0*/  ISETP.NE.AND.EX P0, PT, R69, RZ, PT, P0 ;  /* 0x000000ff4500720c */ /* 0x000fda0003f05300 */
[----:B------:R-:W-:Y:S05]  /*2a00*/  @!P0 BRA `(.L_x_7) ;  /* 0x0000000000088947 */ /* 0x000fea0003800000 */
[----:B------:R1:W4:Y:S01]  /*2a10*/  LD.E.64 R118, desc[UR14][R68.64] ;  /* 0x0000000e44767980 */ /* 0x000322000c101b00 */
[----:B------:R-:W-:Y:S05]  /*2a20*/  BRA `(.L_x_8) ;  /* 0x0000000000187947 */ /* 0x000fea0003800000 */
.L_x_7:
[----:B------:R-:W-:Y:S02]  /*2a30*/  ULDC.64 UR4, c[0x0][0x308] ;  /* 0x0000c20000047ab9 */ /* 0x000fe40000000a00 */
[----:B------:R-:W-:-:S04]  /*2a40*/  ISETP.NE.U32.AND P0, PT, RZ, UR4, PT ;  /* 0x00000004ff007c0c */ /* 0x000fc8000bf05070 */
[----:B------:R-:W-:-:S13]  /*2a50*/  ISETP.NE.AND.EX P0, PT, RZ, UR5, PT, P0 ;  /* 0x00000005ff007c0c */ /* 0x000fda000bf05300 */
[----:B------:R-:W-:Y:S05]  /*2a60*/  @!P0 BRA `(.L_x_8) ;  /* 0x0000000000088947 */ /* 0x000fea0003800000 */
[----:B------:R-:W2:Y:S02]  /*2a70*/  LDC.64 R118, c[0x0][0x308] ;  /* 0x0000c200ff767b82 */ /* 0x000ea40000000a00 */
[----:B--2---:R-:W4:Y:S02]  /*2a80*/  LDG.E.64 R118, desc[UR14][R118.64] ;  /* 0x0000000e76767981 */ /* 0x004f24000c1e1b00 */
.L_x_8:
[----:B---3--:R-:W2:Y:S01]  /*2a90*/  LDC R2, c[0x0][0x320] ;  /* 0x0000c800ff027b82 */ /* 0x008ea20000000800 */
[----:B------:R-:W-:Y:S02]  /*2aa0*/  ULDC UR4, c[0x0][0x340] ;  /* 0x0000d00000047ab9 */ /* 0x000fe40000000800 */
[----:B------:R-:W-:-:S05]  /*2ab0*/  MOV R70, UR4 ;  /* 0x0000000400467c02 */ /* 0x000fca0008000f00 */
[----:B------:R-:W3:Y:S08]  /*2ac0*/  LDC R73, c[0x0][0x21c] ;  /* 0x00008700ff497b82 */ /* 0x000ef00000000800 */
[----:B------:R-:W3:Y:S08]  /*2ad0*/  LDC.64 R82, c[0x0][0x370] ;  /* 0x0000dc00ff527b82 */ /* 0x000ef00000000a00 */
[----:B------:R-:W3:Y:S01]  /*2ae0*/  LDC R71, c[0x0][0x344] ;  /* 0x0000d100ff477b82 */ /* 0x000ee20000000800 */
[----:B--2---:R-:W-:-:S07]  /*2af0*/  ISETP.NE.AND P0, PT, R2, RZ, PT ;  /* 0x000000ff0200720c */ /* 0x004fce0003f05270 */
[----:B-1----:R-:W1:Y:S01]  /*2b00*/  LDC R68, c[0x0][0x348] ;  /* 0x0000d200ff447b82 */ /* 0x002e620000000800 */
[----:B---3--:R-:W-:-:S07]  /*2b10*/  IMAD R73, R108, R73, UR13 ;  /* 0x0000000d6c497e24 */ /* 0x008fce000f8e0249 */
[----:B------:R-:W2:Y:S01]  /*2b20*/  LDC R69, c[0x0][0x34c] ;  /* 0x0000d300ff457b82 */ /* 0x000ea20000000800 */
[----:B------:R-:W-:Y:S01]  /*2b30*/  IMAD.WIDE R82, R73, 0x4, R82 ;  /* 0x0000000449527825 */ /* 0x000fe200078e0252 */
[----:B------:R-:W-:Y:S06]  /*2b40*/  @!P0 BRA `(.L_x_9) ;  /* 0x0000000000a88947 */ /* 0x000fec0003800000 */
[----:B------:R-:W-:Y:S02]  /*2b50*/  ISETP.NE.AND P0, PT, R2, 0x1, PT ;  /* 0x000000010200780c */ /* 0x000fe40003f05270 */
[----:B------:R-:W-:-:S11]  /*2b60*/  MOV R81, 0xffffffff ;  /* 0xffffffff00517802 */ /* 0x000fd60000000f00 */
[----:B------:R-:W-:Y:S05]  /*2b70*/  @!P0 BRA `(.L_x_10) ;  /* 0x0000000000748947 */ /* 0x000fea0003800000 */
[----:B------:R-:W-:-:S13]  /*2b80*/  ISETP.NE.AND P0, PT, R2, 0x2, PT ;  /* 0x000000020200780c */ /* 0x000fda0003f05270 */
[----:B------:R-:W-:Y:S05]  /*2b90*/  @!P0 BRA `(.L_x_11) ;  /* 0x0000000000248947 */ /* 0x000fea0003800000 */
[----:B------:R-:W-:-:S13]  /*2ba0*/  ISETP.NE.AND P0, PT, R2, 0x3, PT ;  /* 0x000000030200780c */ /* 0x000fda0003f05270 */
[----:B------:R-:W-:Y:S05]  /*2bb0*/  @P0 BRA `(.L_x_12) ;  /* 0x0000000000b80947 */ /* 0x000fea0003800000 */
[----:B------:R-:W3:Y:S08]  /*2bc0*/  LDC.64 R70, c[0x0][0x340] ;  /* 0x0000d000ff467b82 */ /* 0x000ef00000000a00 */
[----:B-12---:R-:W1:Y:S01]  /*2bd0*/  LDC.64 R68, c[0x0][0x348] ;  /* 0x0000d200ff447b82 */ /* 0x006e620000000a00 */
[----:B---3--:R-:W-:-:S06]  /*2be0*/  IMAD.WIDE R70, R100, 0x8, R70 ;  /* 0x0000000864467825 */ /* 0x008fcc00078e0246 */
[----:B------:R-:W4:Y:S01]  /*2bf0*/  LDG.E.64 R70, desc[UR14][R70.64] ;  /* 0x0000000e46467981 */ /* 0x000f22000c1e1b00 */
[----:B-1----:R-:W-:-:S06]  /*2c00*/  IMAD.WIDE R68, R100, 0x8, R68 ;  /* 0x0000000864447825 */ /* 0x002fcc00078e0244 */
[----:B------:R-:W4:Y:S01]  /*2c10*/  LDG.E.64 R68, desc[UR14][R68.64] ;  /* 0x0000000e44447981 */ /* 0x000f22000c1e1b00 */
[----:B------:R-:W-:Y:S05]  /*2c20*/  BRA `(.L_x_12) ;  /* 0x00000000009c7947 */ /* 0x000fea0003800000 */
.L_x_11:
[----:B------:R-:W3:Y:S01]  /*2c30*/  LDC.64 R74, c[0x0][0x360] ;  /* 0x0000d800ff4a7b82 */ /* 0x000ee20000000a00 */
[----:B------:R-:W-:-:S07]  /*2c40*/  SHF.R.S32.HI R77, RZ, 0x1f, R100 ;  /* 0x0000001fff4d7819 */ /* 0x000fce0000011464 */
[----:B------:R-:W3:Y:S08]  /*2c50*/  LDC.64 R72, c[0x0][0x368] ;  /* 0x0000da00ff487b82 */ /* 0x000ef00000000a00 */
[----:B------:R-:W3:Y:S08]  /*2c60*/  LDC.64 R70, c[0x0][0x340] ;  /* 0x0000d000ff467b82 */ /* 0x000ef00000000a00 */
[----:B-12---:R-:W1:Y:S01]  /*2c70*/  LDC.64 R68, c[0x0][0x348] ;  /* 0x0000d200ff447b82 */ /* 0x006e620000000a00 */
[----:B---3--:R-:W-:-:S02]  /*2c80*/  IMAD R0, R77, R74, RZ ;  /* 0x0000004a4d007224 */ /* 0x008fc400078e02ff */
[----:B------:R-:W-:-:S04]  /*2c90*/  IMAD.WIDE.U32 R84, R100, R74, RZ ;  /* 0x0000004a64547225 */ /* 0x000fc800078e00ff */
[C---:B------:R-:W-:Y:S02]  /*2ca0*/  IMAD R0, R100.reuse, R75, R0 ;  /* 0x0000004b64007224 */ /* 0x040fe400078e0200 */
[-C--:B------:R-:W-:Y:S02]  /*2cb0*/  IMAD R77, R77, R72.reuse, RZ ;  /* 0x000000484d4d7224 */ /* 0x080fe400078e02ff */
[----:B------:R-:W-:Y:S01]  /*2cc0*/  IMAD.WIDE.U32 R78, R100, R72, RZ ;  /* 0x00000048644e7225 */ /* 0x000fe200078e00ff */
[----:B------:R-:W-:-:S03]  /*2cd0*/  IADD3 R0, R85, R0, RZ ;  /* 0x0000000055007210 */ /* 0x000fc60007ffe0ff */
[----:B------:R-:W-:Y:S01]  /*2ce0*/  IMAD R73, R100, R73, R77 ;  /* 0x0000004964497224 */ /* 0x000fe200078e024d */
[----:B------:R-:W-:-:S04]  /*2cf0*/  LEA R70, P1, R84, R70, 0x3 ;  /* 0x0000004654467211 */ /* 0x000fc800078218ff */
[----:B------:R-:W-:Y:S02]  /*2d00*/  IADD3 R72, R79, R73, RZ ;  /* 0x000000494f487210 */ /* 0x000fe40007ffe0ff */
[----:B------:R-:W-:Y:S02]  /*2d10*/  LEA.HI.X R71, R84, R71, R0, 0x3, P1 ;  /* 0x0000004754477211 */ /* 0x000fe400008f1c00 */
[----:B-1----:R-:W-:-:S04]  /*2d20*/  LEA R68, P0, R78, R68, 0x3 ;  /* 0x000000444e447211 */ /* 0x002fc800078018ff */
[----:B------:R-:W-:Y:S01]  /*2d30*/  LEA.HI.X R69, R78, R69, R72, 0x3, P0 ;  /* 0x000000454e457211 */ /* 0x000fe200000f1c48 */
[----:B------:R-:W-:Y:S08]  /*2d40*/  BRA `(.L_x_12) ;  /* 0x0000000000547947 */ /* 0x000ff00003800000 */
.L_x_10:
[----:B------:R-:W3:Y:S01]  /*2d50*/  LDC.64 R72, c[0x0][0x368] ;  /* 0x0000da00ff487b82 */ /* 0x000ee20000000a00 */
[----:B------:R-:W-:-:S07]  /*2d60*/  SHF.R.S32.HI R75, RZ, 0x1f, R100 ;  /* 0x0000001fff4b7819 */ /* 0x000fce0000011464 */
[----:B-12---:R-:W1:Y:S01]  /*2d70*/  LDC.64 R68, c[0x0][0x348] ;  /* 0x0000d200ff447b82 */ /* 0x006e620000000a00 */
[-C--:B---3--:R-:W-:Y:S02]  /*2d80*/  IMAD R0, R75, R72.reuse, RZ ;  /* 0x000000484b007224 */ /* 0x088fe400078e02ff */
[----:B------:R-:W-:-:S04]  /*2d90*/  IMAD.WIDE.U32 R74, R100, R72, RZ ;  /* 0x00000048644a7225 */ /* 0x000fc800078e00ff */
[----:B------:R-:W-:Y:S01]  /*2da0*/  IMAD R0, R100, R73, R0 ;  /* 0x0000004964007224 */ /* 0x000fe200078e0200 */
[----:B-1----:R-:W-:-:S04]  /*2db0*/  LEA R68, P0, R74, R68, 0x3 ;  /* 0x000000444a447211 */ /* 0x002fc800078018ff */
[----:B------:R-:W-:-:S04]  /*2dc0*/  IADD3 R0, R75, R0, RZ ;  /* 0x000000004b007210 */ /* 0x000fc80007ffe0ff */
[----:B------:R-:W-:Y:S01]  /*2dd0*/  LEA.HI.X R69, R74, R69, R0, 0x3, P0 ;  /* 0x000000454a457211 */ /* 0x000fe200000f1c00 */
[----:B------:R-:W-:Y:S06]  /*2de0*/  BRA `(.L_x_12) ;  /* 0x00000000002c7947 */ /* 0x000fec0003800000 */
.L_x_9:
[----:B------:R-:W3:Y:S01]  /*2df0*/  LDC R0, c[0x0][0x224] ;  /* 0x00008900ff007b82 */ /* 0x000ee20000000800 */
[----:B------:R-:W-:Y:S02]  /*2e00*/  MOV R81, 0xffffffff ;  /* 0xffffffff00517802 */ /* 0x000fe40000000f00 */
[----:B---3--:R-:W-:-:S13]  /*2e10*/  ISETP.GE.AND P0, PT, R0, 0x2, PT ;  /* 0x000000020000780c */ /* 0x008fda0003f06270 */
[----:B------:R-:W-:Y:S05]  /*2e20*/  @!P0 BRA `(.L_x_12) ;  /* 0x00000000001c8947 */ /* 0x000fea0003800000 */
[----:B------:R-:W-:Y:S01]  /*2e30*/  ISETP.GT.AND P0, PT, R3, RZ, PT ;  /* 0x000000ff0300720c */ /* 0x000fe20003f04270 */
[----:B------:R-:W-:-:S12]  /*2e40*/  IMAD.MOV.U32 R81, RZ, RZ, -0x1 ;  /* 0xffffffffff517424 */ /* 0x000fd800078e00ff */
[----:B------:R3:W2:Y:S04]  /*2e50*/  @!P0 LDG.E.STRONG.GPU R81, desc[UR14][R82.64] ;  /* 0x0000000e52518981 */ /* 0x0006a8000c1ef900 */
[----:B--2---:R-:W-:Y:S01]  /*2e60*/  @!P0 CCTL.IVALL ;  /* 0x00000000ff00898f */ /* 0x004fe20002000000 */
[----:B------:R-:W-:-:S04]  /*2e70*/  ISETP.NE.AND P0, PT, R100, RZ, PT ;  /* 0x000000ff6400720c */ /* 0x000fc80003f05270 */
[----:B----4-:R-:W-:Y:S02]  /*2e80*/  FSEL R118, R118, RZ, !P0 ;  /* 0x000000ff76767208 */ /* 0x010fe40004000000 */
[----:B------:R-:W-:-:S07]  /*2e90*/  FSEL R119, R119, 1.875, !P0 ;  /* 0x3ff0000077777808 */ /* 0x000fce0004000000 */
.L_x_12:
[----:B------:R-:W-:Y:S01]  /*2ea0*/  SHF.R.S32.HI R74, RZ, 0x1f, R105 ;  /* 0x0000001fff4a7819 */ /* 0x000fe20000011469 */
[----:B------:R-:W1:Y:S01]  /*2eb0*/  LDC R72, c[0x0][0x224] ;  /* 0x00008900ff487b82 */ /* 0x000e620000000800 */
[----:B------:R-:W-:Y:S01]  /*2ec0*/  LEA.HI R73, R106, R3, RZ, 0x8 ;  /* 0x000000036a497211 */ /* 0x000fe200078f40ff */
[----:B------:R-:W-:Y:S01]  /*2ed0*/  ULEA UR16, UR17, UR16, 0x2 ;  /* 0x0000001011107291 */ /* 0x000fe2000f8e103f */
[----:B------:R-:W-:Y:S01]  /*2ee0*/  LEA.HI R74, R74, R105, RZ, 0x3 ;  /* 0x000000694a4a7211 */ /* 0x000fe200078f18ff */
[----:B------:R-:W-:Y:S01]  /*2ef0*/  USHF.L.U32 UR8, UR7, 0x4, URZ ;  /* 0x0000000407087899 */ /* 0x000fe2000800063f */
[----:B------:R-:W-:Y:S01]  /*2f00*/  SHF.R.S32.HI R73, RZ, 0x8, R73 ;  /* 0x00000008ff497819 */ /* 0x000fe20000011449 */
[----:B------:R-:W-:Y:S01]  /*2f10*/  USHF.L.U32 UR16, UR16, 0x3, URZ ;  /* 0x0000000310107899 */ /* 0x000fe2000800063f */
[----:B------:R-:W-:Y:S01]  /*2f20*/  LOP3.LUT R74, R74, 0xfffffff8, RZ, 0xc0, !PT ;  /* 0xfffffff84a4a7812 */ /* 0x000fe200078ec0ff */
[----:B------:R-:W2:Y:S01]  /*2f30*/  LDC.64 R78, c[0x0][0x270] ;  /* 0x00009c00ff4e7b82 */ /* 0x000ea20000000a00 */
[----:B------:R-:W-:Y:S01]  /*2f40*/  LOP3.LUT R95, R3, 0x3, RZ, 0xc0, !PT ;  /* 0x00000003035f7812 */ /* 0x000fe200078ec0ff */
[----:B------:R-:W-:-:S02]  /*2f50*/  UIMAD UR8, UR16, 0x22, UR8 ;  /* 0x00000022100878a4 */ /* 0x000fc4000f8e0208 */
[----:B------:R-:W-:Y:S01]  /*2f60*/  IMAD.IADD R74, R105, 0x1, -R74 ;  /* 0x00000001694a7824 */ /* 0x000fe200078e0a4a */
[----:B------:R-:W-:Y:S01]  /*2f70*/  ULDC.64 UR4, c[0x0][0x270] ;  /* 0x00009c0000047ab9 */ /* 0x000fe20000000a00 */
[----:B------:R-:W-:Y:S01]  /*2f80*/  ULDC UR7, c[0x0][0x278] ;  /* 0x00009e0000077ab9 */ /* 0x000fe20000000800 */
[----:B------:R-:W-:Y:S01]  /*2f90*/  IMAD.U32 R93, RZ, RZ, UR4 ;  /* 0x00000004ff5d7e24 */ /* 0x000fe2000f8e00ff */
[----:B------:R-:W3:Y:S01]  /*2fa0*/  LDC.64 R76, c[0x0][0x2b0] ;  /* 0x0000ac00ff4c7b82 */ /* 0x000ee20000000a00 */
[----:B------:R-:W-:Y:S02]  /*2fb0*/  LEA.HI R0, R74, R74, RZ, 0x1 ;  /* 0x0000004a4a007211 */ /* 0x000fe400078f08ff */
[----:B------:R-:W-:Y:S01]  /*2fc0*/  MOV R92, UR5 ;  /* 0x00000005005c7c02 */ /* 0x000fe20008000f00 */
[----:B------:R-:W-:Y:S01]  /*2fd0*/  ULDC.64 UR4, c[0x0][0x290] ;  /* 0x0000a40000047ab9 */ /* 0x000fe20000000a00 */
[----:B------:R-:W-:Y:S02]  /*2fe0*/  LOP3.LUT R75, R0, 0x3ffffffe, RZ, 0xc0, !PT ;  /* 0x3ffffffe004b7812 */ /* 0x000fe400078ec0ff */
[----:B------:R-:W-:-:S02]  /*2ff0*/  SHF.R.S32.HI R0, RZ, 0x1, R0 ;  /* 0x00000001ff007819 */ /* 0x000fc40000011400 */
[----:B-1----:R-:W-:Y:S01]  /*3000*/  ISETP.GT.AND P1, PT, R72, 0x1, PT ;  /* 0x000000014800780c */ /* 0x002fe20003f24270 */
[----:B------:R-:W-:Y:S02]  /*3010*/  IMAD.IADD R74, R74, 0x1, -R75 ;  /* 0x000000014a4a7824 */ /* 0x000fe400078e0a4b */
[----:B------:R-:W-:Y:S01]  /*3020*/  IMAD R73, R73, 0x4, R0 ;  /* 0x0000000449497824 */ /* 0x000fe200078e0200 */
[----:B------:R-:W-:Y:S01]  /*3030*/  ISETP.EQ.AND P1, PT, R2, RZ, P1 ;  /* 0x000000ff0200720c */ /* 0x000fe20000f22270 */
[----:B------:R-:W-:Y:S02]  /*3040*/  IMAD.IADD R0, R107, 0x1, R104 ;  /* 0x000000016b007824 */ /* 0x000fe400078e0268 */
[----:B------:R-:W-:Y:S01]  /*3050*/  IMAD.U32 R72, RZ, RZ, UR7 ;  /* 0x00000007ff487e24 */ /* 0x000fe2000f8e00ff */
[C---:B------:R-:W-:Y:S01]  /*3060*/  LEA R90, R73.reuse, R74, 0x3 ;  /* 0x0000004a495a7211 */ /* 0x040fe200078e18ff */
[----:B------:R-:W-:Y:S01]  /*3070*/  IMAD R73, R73, 0x2, R74 ;  /* 0x0000000249497824 */ /* 0x000fe200078e024a */
[----:B------:R-:W-:Y:S01]  /*3080*/  SHF.R.U32.HI R74, RZ, 0x2, R103 ;  /* 0x00000002ff4a7819 */ /* 0x000fe20000011667 */
[----:B------:R-:W-:Y:S01]  /*3090*/  IMAD.WIDE R114, R0, 0x8, RZ ;  /* 0x0000000800727825 */ /* 0x000fe200078e02ff */
[----:B------:R-:W-:-:S02]  /*30a0*/  LEA R90, R90, UR12, 0x2 ;  /* 0x0000000c5a5a7c11 */ /* 0x000fc4000f8e10ff */
[----:B------:R-:W-:Y:S01]  /*30b0*/  SHF.L.U32 R73, R73, 0x2, RZ ;  /* 0x0000000249497819 */ /* 0x000fe200000006ff */
[----:B------:R-:W-:Y:S01]  /*30c0*/  IMAD R95, R74, 0x22, R95 ;  /* 0x000000224a5f7824 */ /* 0x000fe200078e025f */
[----:B------:R-:W-:Y:S01]  /*30d0*/  SHF.R.S32.HI R113, RZ, 0x1f, R90 ;  /* 0x0000001fff717819 */ /* 0x000fe2000001145a */
[----:B--2---:R-:W-:-:S04]  /*30e0*/  IMAD.WIDE.U32 R84, R90, R78, R114 ;  /* 0x0000004e5a547225 */ /* 0x004fc800078e0072 */
[----:B------:R-:W-:Y:S01]  /*30f0*/  IMAD R73, R73, 0x220, RZ ;  /* 0x0000022049497824 */ /* 0x000fe200078e02ff */
[----:B----4-:R-:W-:Y:S01]  /*3100*/  IADD3 R91, P0, R70, R84, RZ ;  /* 0x00000054465b7210 */ /* 0x010fe20007f1e0ff */
[C---:B------:R-:W-:Y:S02]  /*3110*/  IMAD R94, R113.reuse, R78, RZ ;  /* 0x0000004e715e7224 */ /* 0x040fe400078e02ff */
[----:B------:R-:W-:Y:S02]  /*3120*/  IMAD R104, R104, 0x8, R73 ;  /* 0x0000000868687824 */ /* 0x000fe400078e0249 */
[----:B------:R-:W1:Y:S01]  /*3130*/  LDC R73, c[0x0][0x27c] ;  /* 0x00009f00ff497b82 */ /* 0x000e620000000800 */
[-C--:B---3--:R-:W-:Y:S02]  /*3140*/  IMAD R113, R113, R76.reuse, RZ ;  /* 0x0000004c71717224 */ /* 0x088fe400078e02ff */
[C---:B------:R-:W-:Y:S02]  /*3150*/  IMAD R94, R90.reuse, R79, R94 ;  /* 0x0000004f5a5e7224 */ /* 0x040fe400078e025e */
[----:B------:R-:W-:-:S03]  /*3160*/  IMAD.WIDE.U32 R114, R90, R76, R114 ;  /* 0x0000004c5a727225 */ /* 0x000fc600078e0072 */
[----:B------:R-:W-:Y:S01]  /*3170*/  IADD3.X R94, R71, R85, R94, P0, !PT ;  /* 0x00000055475e7210 */ /* 0x000fe200007fe45e */
[----:B------:R-:W-:Y:S01]  /*3180*/  IMAD R113, R90, R77, R113 ;  /* 0x0000004d5a717224 */ /* 0x000fe200078e0271 */
[----:B------:R-:W-:Y:S01]  /*3190*/  IADD3 R110, P0, R68, R114, RZ ;  /* 0x00000072446e7210 */ /* 0x000fe20007f1e0ff */
[----:B------:R-:W-:Y:S02]  /*31a0*/  VIADD R95, R95, UR8 ;  /* 0x000000085f5f7c36 */ /* 0x000fe40008000000 */
[----:B------:R-:W-:Y:S01]  /*31b0*/  IMAD.U32 R74, RZ, RZ, UR4 ;  /* 0x00000004ff4a7e24 */ /* 0x000fe2000f8e00ff */
[----:B------:R-:W-:Y:S01]  /*31c0*/  IADD3 R113, R115, R113, RZ ;  /* 0x0000007173717210 */ /* 0x000fe20007ffe0ff */
[----:B------:R-:W-:Y:S01]  /*31d0*/  IMAD.U32 R75, RZ, RZ, UR5 ;  /* 0x00000005ff4b7e24 */ /* 0x000fe2000f8e00ff */
[----:B------:R-:W-:Y:S02]  /*31e0*/  LEA R95, R95, UR6, 0x4 ;  /* 0x000000065f5f7c11 */ /* 0x000fe4000f8e20ff */
[----:B------:R-:W-:Y:S01]  /*31f0*/  IADD3.X R111, R69, R113, RZ, P0, !PT ;  /* 0x00000071456f7210 */ /* 0x000fe200007fe4ff */
[----:B------:R-:W-:Y:S06]  /*3200*/  @!P1 BRA `(.L_x_13) ;  /* 0x0000000000949947 */ /* 0x000fec0003800000 */
[----:B------:R-:W2:Y:S01]  /*3210*/  LDC.64 R74, c[0x0][0x290] ;  /* 0x0000a400ff4a7b82 */ /* 0x000ea20000000a00 */
[----:B------:R-:W-:-:S13]  /*3220*/  ISETP.NE.AND P1, PT, R81, R100, PT ;  /* 0x000000645100720c */ /* 0x000fda0003f25270 */
[----:B------:R-:W-:Y:S06]  /*3230*/  BAR.RED.AND.DEFER_BLOCKING 0x0, P1 ;  /* 0x0000000000007b1d */ /* 0x000fec0000814400 */
[----:B------:R-:W3:Y:S01]  /*3240*/  B2R.RESULT RZ, P1 ;  /* 0x0000000000ff731c */ /* 0x000ee20000024000 */
[----:B------:R-:W-:-:S04]  /*3250*/  ISETP.NE.AND P0, PT, R100, RZ, PT ;  /* 0x000000ff6400720c */ /* 0x000fc80003f05270 */
[----:B------:R-:W-:Y:S01]  /*3260*/  SEL R93, R78, R76, !P0 ;  /* 0x0000004c4e5d7207 */ /* 0x000fe20004000000 */
[----:B-1----:R-:W1:Y:S01]  /*3270*/  LDC.64 R72, c[0x0][0x278] ;  /* 0x00009e00ff487b82 */ /* 0x002e620000000a00 */
[----:B------:R-:W-:Y:S02]  /*3280*/  SEL R92, R79, R77, !P0 ;  /* 0x0000004d4f5c7207 */ /* 0x000fe40004000000 */
[----:B------:R-:W-:Y:S02]  /*3290*/  SEL R91, R91, R110, !P0 ;  /* 0x0000006e5b5b7207 */ /* 0x000fe40004000000 */
[----:B------:R-:W-:Y:S02]  /*32a0*/  SEL R94, R94, R111, !P0 ;  /* 0x0000006f5e5e7207 */ /* 0x000fe40004000000 */
[----:B------:R-:W-:Y:S01]  /*32b0*/  SEL R70, R70, R68, !P0 ;  /* 0x0000004446467207 */ /* 0x000fe20004000000 */
[----:B--2---:R-:W2:Y:S01]  /*32c0*/  @P0 LDC R74, c[0x0][0x2d0] ;  /* 0x0000b400ff4a0b82 */ /* 0x004ea20000000800 */
[----:B------:R-:W-:-:S07]  /*32d0*/  SEL R71, R71, R69, !P0 ;  /* 0x0000004547477207 */ /* 0x000fce0004000000 */
[----:B------:R-:W2:Y:S08]  /*32e0*/  @P0 LDC R75, c[0x0][0x2d4] ;  /* 0x0000b500ff4b0b82 */ /* 0x000eb00000000800 */
[----:B-1----:R-:W1:Y:S08]  /*32f0*/  @P0 LDC R72, c[0x0][0x2b8] ;  /* 0x0000ae00ff480b82 */ /* 0x002e700000000800 */
[----:B------:R-:W1:Y:S01]  /*3300*/  @P0 LDC R73, c[0x0][0x2bc] ;  /* 0x0000af00ff490b82 */ /* 0x000e620000000800 */
[----:B---3--:R-:W-:Y:S05]  /*3310*/  @!P1 BRA `(.L_x_14) ;  /* 0x0000000000289947 */ /* 0x008fea0003800000 */
[----:B------:R-:W-:-:S13]  /*3320*/  ISETP.GT.AND P1, PT, R3, RZ, PT ;  /* 0x000000ff0300720c */ /* 0x000fda0003f24270 */
.L_x_16:
[----:B------:R-:W-:Y:S05]  /*3330*/  YIELD ;  /* 0x0000000000007946 */ /* 0x000fea0003800000 */
[----:B---3-5:R-:W-:Y:S05]  /*3340*/  @P1 BRA `(.L_x_15) ;  /* 0x0000000000081947 */ /* 0x028fea0003800000 */
[----:B------:R3:W4:Y:S04]  /*3350*/  LDG.E.STRONG.GPU R81, desc[UR14][R82.64] ;  /* 0x0000000e52517981 */ /* 0x000728000c1ef900 */
[----:B----4-:R-:W-:Y:S01]  /*3360*/  CCTL.IVALL ;  /* 0x00000000ff00798f */ /* 0x010fe20002000000 */
.L_x_15:
[----:B------:R-:W-:Y:S01]  /*3370*/  ISETP.NE.AND P0, PT, R81, R100, PT ;  /* 0x000000645100720c */ /* 0x000fe20003f05270 */
[----:B------:R-:W-:-:S12]  /*3380*/  WARPSYNC.ALL ;  /* 0x0000000000007948 */ /* 0x000fd80003800000 */
[----:B------:R-:W-:Y:S06]  /*3390*/  BAR.RED.AND.DEFER_BLOCKING 0x0, P0 ;  /* 0x0000000000007b1d */ /* 0x000fec0000014400 */
[----:B------:R-:W4:Y:S02]  /*33a0*/  B2R.RESULT RZ, P0 ;  /* 0x0000000000ff731c */ /* 0x000f240000004000 */
[----:B----4-:R-:W-:Y:S05]  /*33b0*/  @P0 BRA `(.L_x_16) ;  /* 0xfffffffc00dc0947 */ /* 0x010fea000383ffff */
.L_x_14:
[----:B------:R-:W-:Y:S05]  /*33c0*/  WARPSYNC.ALL ;  /* 0x0000000000007948 */ /* 0x000fea0003800000 */
[----:B------:R-:W-:Y:S06]  /*33d0*/  BAR.SYNC.DEFER_BLOCKING 0x0 ;  /* 0x0000000000007b1d */ /* 0x000fec0000010000 */
[----:B------:R-:W-:Y:S01]  /*33e0*/  @!PT LDS RZ, [RZ] ;  /* 0x00000000fffff984 */ /* 0x000fe20000000800 */
[----:B------:R-:W-:Y:S01]  /*33f0*/  @!PT LDS RZ, [RZ] ;  /* 0x00000000fffff984 */ /* 0x000fe20000000800 */
[----:B------:R-:W-:Y:S01]  /*3400*/  @!PT LDS RZ, [RZ] ;  /* 0x00000000fffff984 */ /* 0x000fe20000000800 */
[----:B------:R-:W-:Y:S01]  /*3410*/  @!PT LDS RZ, [RZ] ;  /* 0x00000000fffff984 */ /* 0x000fe20000000800 */
[----:B------:R-:W-:Y:S06]  /*3420*/  MEMBAR.SC.GPU ;  /* 0x0000000000007992 */ /* 0x000fec0000002000 */
[----:B------:R-:W-:-:S00]  /*3430*/  ERRBAR ;  /* 0x00000000000079ab */ /* 0x000fc00000000000 */
[----:B------:R-:W-:Y:S06]  /*3440*/  CGAERRBAR ;  /* 0x00000000000075ab */ /* 0x000fec0000000000 */
[----:B------:R-:W-:Y:S01]  /*3450*/  CCTL.IVALL ;  /* 0x00000000ff00798f */ /* 0x000fe20002000000 */
.L_x_13:
[----:B------:R-:W4:Y:S01]  /*3460*/  S2UR UR8, SR_CgaCtaId ;  /* 0x00000000000879c3 */ /* 0x000f220000008800 */
[----:B------:R-:W-:Y:S01]  /*3470*/  DSETP.NEU.AND P0, PT, R118, RZ, PT ;  /* 0x000000ff7600722a */ /* 0x000fe20003f0d000 */
[----:B------:R-:W-:Y:S01]  /*3480*/  UMOV UR4, 0x400 ;  /* 0x0000040000047882 */ /* 0x000fe20000000000 */
[----:B------:R-:W-:Y:S01]  /*3490*/  BSSY B2, `(.L_x_17) ;  /* 0x0001614000027945 */ /* 0x000fe20003800000 */
[----:B----4-:R-:W-:-:S11]  /*34a0*/  ULEA UR8, UR8, UR4, 0x18 ;  /* 0x0000000408087291 */ /* 0x010fd6000f8ec03f */
[----:B------:R-:W-:Y:S05]  /*34b0*/  @!P0 BRA `(.L_x_18) ;  /* 0x000000e800188947 */ /* 0x000fea0003800000 */
[----:B------:R-:W4:Y:S01]  /*34c0*/  S2UR UR5, SR_CTAID.X ;  /* 0x00000000000579c3 */ /* 0x000f220000002500 */
[----:B------:R-:W-:Y:S01]  /*34d0*/  ULDC UR4, c[0x0][0x228] ;  /* 0x00008a0000047ab9 */ /* 0x000fe20000000800 */
[----:B------:R-:W-:Y:S01]  /*34e0*/  BSSY B1, `(.L_x_19) ;  /* 0x00001d1000017945 */ /* 0x000fe20003800000 */
[----:B----4-:R-:W-:-:S04]  /*34f0*/  USHF.R.S32.HI UR4, URZ, UR4, UR5 ;  /* 0x000000043f047299 */ /* 0x010fc80008011405 */
[----:B------:R-:W-:-:S06]  /*3500*/  ULEA UR4, UR4, 0x80, 0x7 ;  /* 0x0000008004047891 */ /* 0x000fcc000f8e383f */
[----:B------:R-:W-:-:S13]  /*3510*/  ISETP.LT.AND P2, PT, R107, UR4, PT ;  /* 0x000000046b007c0c */ /* 0x000fda000bf41270 */
[----:B------:R-:W-:Y:S05]  /*3520*/  @!P2 BRA `(.L_x_20) ;  /* 0x000000180074a947 */ /* 0x000fea0003800000 */
[----:B------:R-:W-:Y:S01]  /*3530*/  IADD3 R2, P0, -R70, R91, RZ ;  /* 0x0000005b46027210 */ /* 0x000fe20007f1e1ff */
[----:B------:R-:W-:Y:S04]  /*3540*/  BSSY B0, `(.L_x_21) ;  /* 0x0000029000007945 */ /* 0x000fe80003800000 */
[----:B------:R-:W-:-:S05]  /*3550*/  IMAD.X R3, R94, 0x1, ~R71, P0 ;  /* 0x000000015e037824 */ /* 0x000fca00000e0e47 */
[----:B------:R-:W-:-:S04]  /*3560*/  LOP3.LUT R76, R3, R92, RZ, 0xfc, !PT ;  /* 0x0000005c034c7212 */ /* 0x000fc800078efcff */
[----:B------:R-:W-:-:S13]  /*3570*/  ISETP.NE.U32.AND P0, PT, R76, RZ, PT ;  /* 0x000000ff4c00720c */ /* 0x000fda0003f05070 */
[----:B------:R-:W-:Y:S05]  /*3580*/  @!P0 BRA `(.L_x_22) ;  /* 0x00000000003c8947 */ /* 0x000fea0003800000 */
[----:B------:R-:W-:Y:S01]  /*3590*/  IMAD.MOV.U32 R98, RZ, RZ, R2 ;  /* 0x000000ffff627224 */ /* 0x000fe200078e0002 */
[----:B------:R-:W-:Y:S01]  /*35a0*/  MOV R106, R93 ;  /* 0x0000005d006a7202 */ /* 0x000fe20000000f00 */
[----:B------:R-:W-:Y:S01]  /*35b0*/  IMAD.MOV.U32 R99, RZ, RZ, R3 ;  /* 0x000000ffff637224 */ /* 0x000fe200078e0003 */
[----:B------:R-:W-:Y:S02]  /*35c0*/  MOV R101, R92 ;  /* 0x0000005c00657202 */ /* 0x000fe40000000f00 */
[----:B------:R-:W-:Y:S02]  /*35d0*/  MOV R102, 0x35f0 ;  /* 0x000035f000667802 */ /* 0x000fe40000000f00 */
[----:B-123-5:R-:W-:Y:S05]  /*35e0*/  CALL.REL.NOINC `($__internal_0_$__cuda_sm20_div_u64) ;  /* 0x0000016000847944 */ /* 0x02efea0003c00000 */
[----:B------:R-:W-:-:S04]  /*35f0*/  IADD3 R77, P0, RZ, -R97, RZ ;  /* 0x80000061ff4d7210 */ /* 0x000fc80007f1e0ff */
[----:B------:R-:W-:Y:S01]  /*3600*/  IADD3.X R76, RZ, ~R99, RZ, P0, !PT ;  /* 0x80000063ff4c7210 */ /* 0x000fe200007fe4ff */
[----:B------:R-:W-:Y:S01]  /*3610*/  IMAD.WIDE.U32 R78, R93, R77, R2 ;  /* 0x0000004d5d4e7225 */ /* 0x000fe200078e0002 */
[----:B------:R-:W-:-:S03]  /*3620*/  MOV R3, R97 ;  /* 0x0000006100037202 */ /* 0x000fc60000000f00 */
[----:B------:R-:W-:Y:S01]  /*3630*/  IMAD R76, R76, R93, RZ ;  /* 0x0000005d4c4c7224 */ /* 0x000fe200078e02ff */
[----:B------:R-:W-:-:S03]  /*3640*/  MOV R2, R78 ;  /* 0x0000004e00027202 */ /* 0x000fc60000000f00 */
[----:B------:R-:W-:-:S05]  /*3650*/  IMAD R76, R92, R77, R76 ;  /* 0x0000004d5c4c7224 */ /* 0x000fca00078e024c */
[----:B------:R-:W-:Y:S01]  /*3660*/  IADD3 R77, R79, R76, RZ ;  /* 0x0000004c4f4d7210 */ /* 0x000fe20007ffe0ff */
[----:B------:R-:W-:Y:S05]  /*3670*/  BRA `(.L_x_23) ;  /* 0x0000000000547947 */ /* 0x000fea0003800000 */
.L_x_22:
[----:B------:R-:W4:Y:S01]  /*3680*/  I2F.U32.RP R78, R93 ;  /* 0x0000005d004e7306 */ /* 0x000f220000209000 */
[----:B------:R-:W-:Y:S01]  /*3690*/  IMAD.MOV.U32 R76, RZ, RZ, RZ ;  /* 0x000000ffff4c7224 */ /* 0x000fe200078e00ff */
[----:B------:R-:W-:-:S06]  /*36a0*/  ISETP.NE.U32.AND P0, PT, R93, RZ, PT ;  /* 0x000000ff5d00720c */ /* 0x000fcc0003f05070 */
[----:B----4-:R-:W4:Y:S02]  /*36b0*/  MUFU.RCP R77, R78 ;  /* 0x0000004e004d7308 */ /* 0x010f240000001000 */
[----:B----4-:R-:W-:-:S06]  /*36c0*/  IADD3 R77, R77, 0xffffffe, RZ ;  /* 0x0ffffffe4d4d7810 */ /* 0x010fcc0007ffe0ff */
[----:B------:R-:W4:Y:S02]  /*36d0*/  F2I.FTZ.U32.TRUNC.NTZ R77, R77 ;  /* 0x0000004d004d7305 */ /* 0x000f24000021f000 */
[----:B----4-:R-:W-:-:S05]  /*36e0*/  IADD3 R3, RZ, -R77, RZ ;  /* 0x8000004dff037210 */ /* 0x010fca0007ffe0ff */
[----:B------:R-:W-:-:S04]  /*36f0*/  IMAD R3, R3, R93, RZ ;  /* 0x0000005d03037224 */ /* 0x000fc800078e02ff */
[----:B------:R-:W-:-:S04]  /*3700*/  IMAD.HI.U32 R3, R77, R3, R76 ;  /* 0x000000034d037227 */ /* 0x000fc800078e004c */
[----:B------:R-:W-:Y:S02]  /*3710*/  IMAD.MOV.U32 R77, RZ, RZ, RZ ;  /* 0x000000ffff4d7224 */ /* 0x000fe400078e00ff */
[----:B------:R-:W-:-:S05]  /*3720*/  IMAD.HI.U32 R3, R3, R2, RZ ;  /* 0x0000000203037227 */ /* 0x000fca00078e00ff */
[----:B------:R-:W-:-:S05]  /*3730*/  IADD3 R76, -R3, RZ, RZ ;  /* 0x000000ff034c7210 */ /* 0x000fca0007ffe1ff */
[----:B------:R-:W-:-:S05]  /*3740*/  IMAD R76, R93, R76, R2 ;  /* 0x0000004c5d4c7224 */ /* 0x000fca00078e0202 */
[----:B------:R-:W-:-:S13]  /*3750*/  ISETP.GE.U32.AND P3, PT, R76, R93, PT ;  /* 0x0000005d4c00720c */ /* 0x000fda0003f66070 */
[----:B------:R-:W-:Y:S01]  /*3760*/  @P3 IMAD.IADD R76, R76, 0x1, -R93 ;  /* 0x000000014c4c3824 */ /* 0x000fe200078e0a5d */
[----:B------:R-:W-:-:S04]  /*3770*/  @P3 IADD3 R3, R3, 0x1, RZ ;  /* 0x0000000103033810 */ /* 0x000fc80007ffe0ff */
[----:B------:R-:W-:-:S13]  /*3780*/  ISETP.GE.U32.AND P1, PT, R76, R93, PT ;  /* 0x0000005d4c00720c */ /* 0x000fda0003f26070 */
[----:B------:R-:W-:Y:S01]  /*3790*/  @P1 VIADD R3, R3, 0x1 ;  /* 0x0000000103031836 */ /* 0x000fe20000000000 */
[----:B------:R-:W-:-:S04]  /*37a0*/  @!P0 LOP3.LUT R3, RZ, R93, RZ, 0x33, !PT ;  /* 0x0000005dff038212 */ /* 0x000fc800078e33ff */
[----:B------:R-:W-:-:S05]  /*37b0*/  IADD3 R76, -R3, RZ, RZ ;  /* 0x000000ff034c7210 */ /* 0x000fca0007ffe1ff */
[----:B------:R-:W-:Y:S02]  /*37c0*/  IMAD R2, R93, R76, R2 ;  /* 0x0000004c5d027224 */ /* 0x000fe400078e0202 */
.L_x_23:
[----:B------:R-:W-:Y:S05]  /*37d0*/  BSYNC B0 ;  /* 0x0000000000007941 */ /* 0x000fea0003800000 */
.L_x_21:
[----:B------:R-:W-:Y:S01]  /*37e0*/  ULDC.64 UR4, c[0x0][0x210] ;  /* 0x0000840000047ab9 */ /* 0x000fe20000000a00 */
[--C-:B------:R-:W-:Y:S02]  /*37f0*/  SHF.R.U64 R2, R2, 0x3, R77.reuse ;  /* 0x0000000302027819 */ /* 0x100fe4000000124d */
[----:B------:R-:W-:Y:S02]  /*3800*/  CS2R R88, SRZ ;  /* 0x0000000000587805 */ /* 0x000fe4000001ff00 */
[----:B------:R-:W-:Y:S02]  /*3810*/  ISETP.GE.AND P1, PT, R0, UR5, PT ;  /* 0x0000000500007c0c */ /* 0x000fe4000bf26270 */
[----:B------:R-:W-:Y:S02]  /*3820*/  ISETP.LE.U32.AND P0, PT, R3, R2, PT ;  /* 0x000000020300720c */ /* 0x000fe40003f03070 */
[----:B------:R-:W-:Y:S02]  /*3830*/  SHF.R.U32.HI R77, RZ, 0x3, R77 ;  /* 0x00000003ff4d7819 */ /* 0x000fe4000001164d */
[----:B------:R-:W-:-:S02]  /*3840*/  ISETP.LT.AND P1, PT, R90, UR4, !P1 ;  /* 0x000000045a007c0c */ /* 0x000fc4000cf21270 */
[----:B------:R-:W-:-:S04]  /*3850*/  SHF.R.S32.HI R2, RZ, 0x1f, R3 ;  /* 0x0000001fff027819 */ /* 0x000fc80000011403 */
[----:B------:R-:W-:-:S13]  /*3860*/  ISETP.LE.U32.AND.EX P0, PT, R2, R77, P1, P0 ;  /* 0x0000004d0200720c */ /* 0x000fda0000f03100 */
[----:B------:R-:W-:Y:S02]  /*3870*/  @P0 IMAD.MOV.U32 R78, RZ, RZ, R91 ;  /* 0x000000ffff4e0224 */ /* 0x000fe400078e005b */
[----:B------:R-:W-:-:S05]  /*3880*/  @P0 IMAD.MOV.U32 R79, RZ, RZ, R94 ;  /* 0x000000ffff4f0224 */ /* 0x000fca00078e005e */
[----:B------:R1:W4:Y:S01]  /*3890*/  @P0 LDG.E.LTC128B.64 R88, desc[UR14][R78.64] ;  /* 0x0000000e4e580981 */ /* 0x000322000c1e1b20 */
[----:B------:R-:W-:Y:S01]  /*38a0*/  IADD3 R103, P1, P0, R91, 0x100, -R70 ;  /* 0x000001005b677810 */ /* 0x000fe2000783e846 */
[----:B------:R-:W-:Y:S03]  /*38b0*/  BSSY B0, `(.L_x_24) ;  /* 0x000001d000007945 */ /* 0x000fe60003800000 */
[----:B------:R-:W-:-:S04]  /*38c0*/  IADD3.X R101, R94, RZ, ~R71, P1, P0 ;  /* 0x000000ff5e657210 */ /* 0x000fc80000fe0c47 */
[----:B------:R-:W-:-:S04]  /*38d0*/  LOP3.LUT R76, R101, R92, RZ, 0xfc, !PT ;  /* 0x0000005c654c7212 */ /* 0x000fc800078efcff */
[----:B------:R-:W-:-:S13]  /*38e0*/  ISETP.NE.U32.AND P0, PT, R76, RZ, PT ;  /* 0x000000ff4c00720c */ /* 0x000fda0003f05070 */
[----:B-1----:R-:W-:Y:S05]  /*38f0*/  @!P0 BRA `(.L_x_25) ;  /* 0x0000000000148947 */ /* 0x002fea0003800000 */
[----:B------:R-:W-:Y:S01]  /*3900*/  IMAD.MOV.U32 R102, RZ, RZ, R93 ;  /* 0x000000ffff667224 */ /* 0x000fe200078e005d */
[----:B------:R-:W-:Y:S02]  /*3910*/  MOV R99, R92 ;  /* 0x0000005c00637202 */ /* 0x000fe40000000f00 */
[----:B------:R-:W-:Y:S02]  /*3920*/  MOV R98, 0x3940 ;  /* 0x0000394000627802 */ /* 0x000fe40000000f00 */
[----:B--2345:R-:W-:Y:S05]  /*3930*/  CALL.REL.NOINC `($__internal_1_$__cuda_sm20_rem_u64) ;  /* 0x0000016000c07944 */ /* 0x03cfea0003c00000 */
[----:B------:R-:W-:Y:S05]  /*3940*/  BRA `(.L_x_26) ;  /* 0x00000000004c7947 */ /* 0x000fea0003800000 */
.L_x_25:
[----:B------:R-:W1:Y:S01]  /*3950*/  I2F.U32.RP R78, R93 ;  /* 0x0000005d004e7306 */ /* 0x000e620000209000 */
[----:B------:R-:W-:Y:S02]  /*3960*/  MOV R80, RZ ;  /* 0x000000ff00507202 */ /* 0x000fe40000000f00 */
[----:B------:R-:W-:-:S05]  /*3970*/  MOV R107, RZ ;  /* 0x000000ff006b7202 */ /* 0x000fca0000000f00 */
[----:B-1----:R-:W1:Y:S02]  /*3980*/  MUFU.RCP R77, R78 ;  /* 0x0000004e004d7308 */ /* 0x002e640000001000 */
[----:B-1----:R-:W-:-:S06]  /*3990*/  VIADD R77, R77, 0xffffffe ;  /* 0x0ffffffe4d4d7836 */ /* 0x002fcc0000000000 */
[----:B------:R-:W1:Y:S02]  /*39a0*/  F2I.FTZ.U32.TRUNC.NTZ R81, R77 ;  /* 0x0000004d00517305 */ /* 0x000e64000021f000 */
[----:B-1----:R-:W-:-:S04]  /*39b0*/  IMAD.MOV R76, RZ, RZ, -R81 ;  /* 0x000000ffff4c7224 */ /* 0x002fc800078e0a51 */
[----:B------:R-:W-:-:S04]  /*39c0*/  IMAD R76, R76, R93, RZ ;  /* 0x0000005d4c4c7224 */ /* 0x000fc800078e02ff */
[----:B------:R-:W-:-:S06]  /*39d0*/  IMAD.HI.U32 R76, R81, R76, R80 ;  /* 0x0000004c514c7227 */ /* 0x000fcc00078e0050 */
[----:B------:R-:W-:-:S04]  /*39e0*/  IMAD.HI.U32 R76, R76, R103, RZ ;  /* 0x000000674c4c7227 */ /* 0x000fc800078e00ff */
[----:B------:R-:W-:-:S04]  /*39f0*/  IMAD.MOV R76, RZ, RZ, -R76 ;  /* 0x000000ffff4c7224 */ /* 0x000fc800078e0a4c */
[----:B------:R-:W-:-:S05]  /*3a00*/  IMAD R76, R93, R76, R103 ;  /* 0x0000004c5d4c7224 */ /* 0x000fca00078e0267 */
[----:B------:R-:W-:-:S13]  /*3a10*/  ISETP.GE.U32.AND P0, PT, R76, R93, PT ;  /* 0x0000005d4c00720c */ /* 0x000fda0003f06070 */
[-C--:B------:R-:W-:Y:S02]  /*3a20*/  @P0 IADD3 R76, R76, -R93.reuse, RZ ;  /* 0x8000005d4c4c0210 */ /* 0x080fe40007ffe0ff */
[----:B------:R-:W-:Y:S02]  /*3a30*/  ISETP.NE.U32.AND P0, PT, R93, RZ, PT ;  /* 0x000000ff5d00720c */ /* 0x000fe40003f05070 */
[----:B------:R-:W-:-:S13]  /*3a40*/  ISETP.GE.U32.AND P1, PT, R76, R93, PT ;  /* 0x0000005d4c00720c */ /* 0x000fda0003f26070 */
[----:B------:R-:W-:Y:S01]  /*3a50*/  @P1 IMAD.IADD R76, R76, 0x1, -R93 ;  /* 0x000000014c4c1824 */ /* 0x000fe200078e0a5d */
[----:B------:R-:W-:-:S04]  /*3a60*/  @!P0 LOP3.LUT R76, RZ, R93, RZ, 0x33, !PT ;  /* 0x0000005dff4c8212 */ /* 0x000fc800078e33ff */
[----:B------:R-:W-:Y:S02]  /*3a70*/  MOV R106, R76 ;  /* 0x0000004c006a7202 */ /* 0x000fe40000000f00 */
.L_x_26:
[----:B------:R-:W-:Y:S05]  /*3a80*/  BSYNC B0 ;  /* 0x0000000000007941 */ /* 0x000fea0003800000 */
.L_x_24:
[----:B------:R-:W-:Y:S01]  /*3a90*/  VIADD R77, R0, 0x20 ;  /* 0x00000020004d7836 */ /* 0x000fe20000000000 */
[----:B------:R-:W-:Y:S01]  /*3aa0*/  ULDC.64 UR4, c[0x0][0x210] ;  /* 0x0000840000047ab9 */ /* 0x000fe20000000a00 */
[--C-:B------:R-:W-:Y:S02]  /*3ab0*/  SHF.R.U64 R76, R106, 0x3, R107.reuse ;  /* 0x000000036a4c7819 */ /* 0x100fe4000000126b */
[----:B------:R-:W-:Y:S02]  /*3ac0*/  CS2R R86, SRZ ;  /* 0x0000000000567805 */ /* 0x000fe4000001ff00 */
[----:B------:R-:W-:Y:S02]  /*3ad0*/  ISETP.GE.AND P1, PT, R77, UR5, PT ;  /* 0x000000054d007c0c */ /* 0x000fe4000bf26270 */
[----:B------:R-:W-:Y:S02]  /*3ae0*/  SHF.R.U32.HI R77, RZ, 0x3, R107 ;  /* 0x00000003ff4d7819 */ /* 0x000fe4000001166b */
[----:B------:R-:W-:-:S02]  /*3af0*/  ISETP.LE.U32.AND P0, PT, R3, R76, PT ;  /* 0x0000004c0300720c */ /* 0x000fc40003f03070 */
[----:B------:R-:W-:-:S04]  /*3b00*/  ISETP.LT.AND P1, PT, R90, UR4, !P1 ;  /* 0x000000045a007c0c */ /* 0x000fc8000cf21270 */
[----:B------:R-:W-:-:S13]  /*3b10*/  ISETP.LE.U32.AND.EX P0, PT, R2, R77, P1, P0 ;  /* 0x0000004d0200720c */ /* 0x000fda0000f03100 */
[----:B------:R-:W-:Y:S02]  /*3b20*/  @P0 IMAD.MOV.U32 R78, RZ, RZ, R91 ;  /* 0x000000ffff4e0224 */ /* 0x000fe400078e005b */
[----:B------:R-:W-:-:S05]  /*3b30*/  @P0 IMAD.MOV.U32 R79, RZ, RZ, R94 ;  /* 0x000000ffff4f0224 */ /* 0x000fca00078e005e */
[----:B------:R1:W4:Y:S01]  /*3b40*/  @P0 LDG.E.LTC128B.64 R86, desc[UR14][R78.64+0x100] ;  /* 0x0001000e4e560981 */ /* 0x000322000c1e1b20 */
[----:B------:R-:W-:Y:S01]  /*3b50*/  IADD3 R2, P1, P0, -R70, R91, R72 ;  /* 0x0000005b46027210 */ /* 0x000fe2000783e148 */
[----:B------:R-:W-:Y:S03]  /*3b60*/  BSSY B0, `(.L_x_27) ;  /* 0x0000029000007945 */ /* 0x000fe60003800000 */
[----:B------:R-:W-:-:S04]  /*3b70*/  IADD3.X R3, ~R71, R94, R73, P1, P0 ;  /* 0x0000005e47037210 */ /* 0x000fc80000fe0549 */
[----:B------:R-:W-:-:S04]  /*3b80*/  LOP3.LUT R76, R3, R92, RZ, 0xfc, !PT ;  /* 0x0000005c034c7212 */ /* 0x000fc800078efcff */
[----:B------:R-:W-:-:S13]  /*3b90*/  ISETP.NE.U32.AND P0, PT, R76, RZ, PT ;  /* 0x000000ff4c00720c */ /* 0x000fda0003f05070 */
[----:B-1----:R-:W-:Y:S05]  /*3ba0*/  @!P0 BRA `(.L_x_28) ;  /* 0x00000000003c8947 */ /* 0x002fea0003800000 */
[----:B------:R-:W-:Y:S01]  /*3bb0*/  IMAD.MOV.U32 R98, RZ, RZ, R2 ;  /* 0x000000ffff627224 */ /* 0x000fe200078e0002 */
[----:B------:R-:W-:Y:S01]  /*3bc0*/  MOV R106, R93 ;  /* 0x0000005d006a7202 */ /* 0x000fe20000000f00 */
[----:B------:R-:W-:Y:S01]  /*3bd0*/  IMAD.MOV.U32 R99, RZ, RZ, R3 ;  /* 0x000000ffff637224 */ /* 0x000fe200078e0003 */
[----:B------:R-:W-:Y:S02]  /*3be0*/  MOV R101, R92 ;  /* 0x0000005c00657202 */ /* 0x000fe40000000f00 */
[----:B------:R-:W-:Y:S02]  /*3bf0*/  MOV R102, 0x3c10 ;  /* 0x00003c1000667802 */ /* 0x000fe40000000f00 */
[----:B--2345:R-:W-:Y:S05]  /*3c00*/  CALL.REL.NOINC `($__internal_0_$__cuda_sm20_div_u64) ;  /* 0x0000015800fc7944 */ /* 0x03cfea0003c00000 */
        /* <DEDUP_REMOVED lines=9> */
.L_x_28:
[----:B------:R-:W1:Y:S01]  /*3ca0*/  I2F.U32.RP R78, R93 ;  /* 0x0000005d004e7306 */ /* 0x000e620000209000 */
[----:B------:R-:W-:Y:S01]  /*3cb0*/  IMAD.MOV.U32 R76, RZ, RZ, RZ ;  /* 0x000000ffff4c7224 */ /* 0x000fe200078e00ff */
[----:B------:R-:W-:-:S06]  /*3cc0*/  ISETP.NE.U32.AND P0, PT, R93, RZ, PT ;  /* 0x000000ff5d00720c */ /* 0x000fcc0003f05070 */
[----:B-1----:R-:W1:Y:S02]  /*3cd0*/  MUFU.RCP R77, R78 ;  /* 0x0000004e004d7308 */ /* 0x002e640000001000 */
[----:B-1----:R-:W-:-:S06]  /*3ce0*/  IADD3 R77, R77, 0xffffffe, RZ ;  /* 0x0ffffffe4d4d7810 */ /* 0x002fcc0007ffe0ff */
[----:B------:R-:W1:Y:S02]  /*3cf0*/  F2I.FTZ.U32.TRUNC.NTZ R77, R77 ;  /* 0x0000004d004d7305 */ /* 0x000e64000021f000 */
[----:B-1----:R-:W-:-:S05]  /*3d00*/  IADD3 R3, RZ, -R77, RZ ;  /* 0x8000004dff037210 */ /* 0x002fca0007ffe0ff */
        /* <DEDUP_REMOVED lines=14> */
.L_x_29:
[----:B------:R-:W-:Y:S05]  /*3df0*/  BSYNC B0 ;  /* 0x0000000000007941 */ /* 0x000fea0003800000 */
.L_x_27:
[--C-:B------:R-:W-:Y:S01]  /*3e00*/  SHF.R.U64 R76, R2, 0x3, R77.reuse ;  /* 0x00000003024c7819 */ /* 0x100fe2000000124d */
[----:B------:R-:W-:Y:S01]  /*3e10*/  ULDC.64 UR4, c[0x0][0x210] ;  /* 0x0000840000047ab9 */ /* 0x000fe20000000a00 */
[----:B------:R-:W-:Y:S01]  /*3e20*/  VIADD R2, R90, 0x1 ;  /* 0x000000015a027836 */ /* 0x000fe20000000000 */
[----:B------:R-:W-:Y:S02]  /*3e30*/  ISETP.GE.AND P0, PT, R0, UR5, PT ;  /* 0x0000000500007c0c */ /* 0x000fe4000bf06270 */
[----:B------:R-:W-:Y:S02]  /*3e40*/  CS2R R84, SRZ ;  /* 0x0000000000547805 */ /* 0x000fe4000001ff00 */
[----:B------:R-:W-:Y:S02]  /*3e50*/  ISETP.LE.U32.AND P1, PT, R3, R76, PT ;  /* 0x0000004c0300720c */ /* 0x000fe40003f23070 */
[----:B------:R-:W-:Y:S02]  /*3e60*/  ISETP.LT.AND P0, PT, R2, UR4, !P0 ;  /* 0x0000000402007c0c */ /* 0x000fe4000c701270 */
[----:B------:R-:W-:-:S02]  /*3e70*/  SHF.R.U32.HI R77, RZ, 0x3, R77 ;  /* 0x00000003ff4d7819 */ /* 0x000fc4000001164d */
[----:B------:R-:W-:-:S04]  /*3e80*/  SHF.R.S32.HI R2, RZ, 0x1f, R3 ;  /* 0x0000001fff027819 */ /* 0x000fc80000011403 */
[----:B------:R-:W-:Y:S02]  /*3e90*/  ISETP.LE.U32.AND.EX P1, PT, R2, R77, P0, P1 ;  /* 0x0000004d0200720c */ /* 0x000fe40000723110 */
[----:B------:R-:W-:-:S05]  /*3ea0*/  IADD3 R76, P0, R72, R91, RZ ;  /* 0x0000005b484c7210 */ /* 0x000fca0007f1e0ff */
[----:B------:R-:W-:-:S06]  /*3eb0*/  IMAD.X R77, R73, 0x1, R94, P0 ;  /* 0x00000001494d7824 */ /* 0x000fcc00000e065e */
        /* <DEDUP_REMOVED lines=12> */
.L_x_31:
[----:B------:R-:W1:Y:S01]  /*3f80*/  I2F.U32.RP R80, R93 ;  /* 0x0000005d00507306 */ /* 0x000e620000209000 */
[----:B---3--:R-:W-:Y:S02]  /*3f90*/  MOV R82, RZ ;  /* 0x000000ff00527202 */ /* 0x008fe40000000f00 */
        /* <DEDUP_REMOVED lines=17> */
.L_x_32:
[----:B------:R-:W-:Y:S05]  /*40b0*/  BSYNC B0 ;  /* 0x0000000000007941 */ /* 0x000fea0003800000 */
.L_x_30:
[----:B------:R-:W-:Y:S01]  /*40c0*/  VIADD R79, R0, 0x20 ;  /* 0x00000020004f7836 */ /* 0x000fe20000000000 */
[----:B------:R-:W-:Y:S01]  /*40d0*/  ULDC.64 UR4, c[0x0][0x210] ;  /* 0x0000840000047ab9 */ /* 0x000fe20000000a00 */
[----:B------:R-:W-:Y:S01]  /*40e0*/  VIADD R78, R90, 0x1 ;  /* 0x000000015a4e7836 */ /* 0x000fe20000000000 */
[--C-:B------:R-:W-:Y:S02]  /*40f0*/  SHF.R.U64 R80, R106, 0x3, R107.reuse ;  /* 0x000000036a507819 */ /* 0x100fe4000000126b */
[----:B------:R-:W-:Y:S02]  /*4100*/  CS2R R82, SRZ ;  /* 0x0000000000527805 */ /* 0x000fe4000001ff00 */
[----:B------:R-:W-:Y:S02]  /*4110*/  ISETP.GE.AND P0, PT, R79, UR5, PT ;  /* 0x000000054f007c0c */ /* 0x000fe4000bf06270 */
[----:B------:R-:W-:Y:S02]  /*4120*/  SHF.R.U32.HI R79, RZ, 0x3, R107 ;  /* 0x00000003ff4f7819 */ /* 0x000fe4000001166b */
[----:B------:R-:W-:-:S02]  /*4130*/  ISETP.LE.U32.AND P1, PT, R3, R80, PT ;  /* 0x000000500300720c */ /* 0x000fc40003f23070 */
[----:B------:R-:W-:-:S04]  /*4140*/  ISETP.LT.AND P0, PT, R78, UR4, !P0 ;  /* 0x000000044e007c0c */ /* 0x000fc8000c701270 */
[----:B------:R-:W-:Y:S02]  /*4150*/  ISETP.LE.U32.AND.EX P0, PT, R2, R79, P0, P1 ;  /* 0x0000004f0200720c */ /* 0x000fe40000703110 */
[----:B------:R-:W-:-:S11]  /*4160*/  LEA R3, P1, R72, R91, 0x1 ;  /* 0x0000005b48037211 */ /* 0x000fd600078208ff */
[----:B------:R-:W-:Y:S02]  /*4170*/  @P0 IMAD.MOV.U32 R78, RZ, RZ, R76 ;  /* 0x000000ffff4e0224 */ /* 0x000fe400078e004c */
[----:B------:R-:W-:Y:S01]  /*4180*/  @P0 IMAD.MOV.U32 R79, RZ, RZ, R77 ;  /* 0x000000ffff4f0224 */ /* 0x000fe200078e004d */
[----:B------:R-:W-:-:S04]  /*4190*/  LEA.HI.X R76, R72, R94, R73, 0x1, P1 ;  /* 0x0000005e484c7211 */ /* 0x000fc800008f0c49 */
[----:B------:R1:W4:Y:S01]  /*41a0*/  @P0 LDG.E.LTC128B.64 R82, desc[UR14][R78.64+0x100] ;  /* 0x0001000e4e520981 */ /* 0x000322000c1e1b20 */
[----:B------:R-:W-:Y:S01]  /*41b0*/  IADD3 R2, P0, -R70, R3, RZ ;  /* 0x0000000346027210 */ /* 0x000fe20007f1e1ff */
[----:B------:R-:W-:Y:S04]  /*41c0*/  BSSY B0, `(.L_x_33) ;  /* 0x0000029000007945 */ /* 0x000fe80003800000 */
[----:B------:R-:W-:-:S05]  /*41d0*/  IMAD.X R3, R76, 0x1, ~R71, P0 ;  /* 0x000000014c037824 */ /* 0x000fca00000e0e47 */
        /* <DEDUP_REMOVED lines=8> */
[----:B--2-45:R-:W-:Y:S05]  /*4260*/  CALL.REL.NOINC `($__internal_0_$__cuda_sm20_div_u64) ;  /* 0x0000015400647944 */ /* 0x034fea0003c00000 */
        /* <DEDUP_REMOVED lines=9> */
.L_x_34:
        /* <DEDUP_REMOVED lines=21> */
.L_x_35:
[----:B------:R-:W-:Y:S05]  /*4450*/  BSYNC B0 ;  /* 0x0000000000007941 */ /* 0x000fea0003800000 */
.L_x_33:
        /* <DEDUP_REMOVED lines=10> */
[----:B------:R-:W-:-:S04]  /*4500*/  LEA R78, P0, R72, R91, 0x1 ;  /* 0x0000005b484e7211 */ /* 0x000fc800078008ff */
[----:B------:R-:W-:-:S07]  /*4510*/  LEA.HI.X R79, R72, R94, R73, 0x1, P0 ;  /* 0x0000005e484f7211 */ /* 0x000fce00000f0c49 */
        /* <DEDUP_REMOVED lines=10> */
[----:B--2-45:R-:W-:Y:S05]  /*45c0*/  CALL.REL.NOINC `($__internal_1_$__cuda_sm20_rem_u64) ;  /* 0x00000154009c7944 */ /* 0x034fea0003c00000 */
[----:B------:R-:W-:Y:S05]  /*45d0*/  BRA `(.L_x_38) ;  /* 0x00000000004c7947 */ /* 0x000fea0003800000 */
.L_x_37:
        /* <DEDUP_REMOVED lines=19> */
.L_x_38:
[----:B------:R-:W-:Y:S05]  /*4710*/  BSYNC B0 ;  /* 0x0000000000007941 */ /* 0x000fea0003800000 */
.L_x_36:
[----:B------:R-:W-:Y:S01]  /*4720*/  VIADD R76, R0, 0x20 ;  /* 0x00000020004c7836 */ /* 0x000fe20000000000 */
[----:B------:R-:W-:Y:S01]  /*4730*/  ULDC.64 UR4, c[0x0][0x210] ;  /* 0x0000840000047ab9 */ /* 0x000fe20000000a00 */
[----:B------:R-:W-:Y:S01]  /*4740*/  VIADD R77, R90, 0x2 ;  /* 0x000000025a4d7836 */ /* 0x000fe20000000000 */
[--C-:B------:R-:W-:Y:S02]  /*4750*/  SHF.R.U64 R78, R106, 0x3, R107.reuse ;  /* 0x000000036a4e7819 */ /* 0x100fe4000000126b */
[----:B------:R-:W-:Y:S02]  /*4760*/  ISETP.GE.AND P0, PT, R76, UR5, PT ;  /* 0x000000054c007c0c */ /* 0x000fe4000bf06270 */
[----:B------:R-:W-:Y:S02]  /*4770*/  SHF.R.U32.HI R79, RZ, 0x3, R107 ;  /* 0x00000003ff4f7819 */ /* 0x000fe4000001166b */
[----:B------:R-:W-:Y:S02]  /*4780*/  ISETP.LE.U32.AND P4, PT, R3, R78, PT ;  /* 0x0000004e0300720c */ /* 0x000fe40003f83070 */
[----:B------:R-:W-:-:S02]  /*4790*/  ISETP.LT.AND P0, PT, R77, UR4, !P0 ;  /* 0x000000044d007c0c */ /* 0x000fc4000c701270 */
[----:B------:R-:W-:Y:S02]  /*47a0*/  IADD3 R3, P3, P1, R72, 0x100, R91 ;  /* 0x0000010048037810 */ /* 0x000fe4000797e05b */
[----:B------:R-:W-:Y:S02]  /*47b0*/  ISETP.LE.U32.AND.EX P4, PT, R2, R79, P0, P4 ;  /* 0x0000004f0200720c */ /* 0x000fe40000783140 */
[----:B------:R-:W-:Y:S02]  /*47c0*/  CS2R R78, SRZ ;  /* 0x00000000004e7805 */ /* 0x000fe4000001ff00 */
[----:B------:R-:W-:Y:S02]  /*47d0*/  IADD3 R96, P0, R72, R3, RZ ;  /* 0x0000000348607210 */ /* 0x000fe40007f1e0ff */
[----:B------:R-:W-:-:S05]  /*47e0*/  IADD3.X R2, R73, RZ, R94, P3, P1 ;  /* 0x000000ff49027210 */ /* 0x000fca0001fe245e */
[----:B------:R-:W-:-:S05]  /*47f0*/  IMAD.X R97, R73, 0x1, R2, P0 ;  /* 0x0000000149617824 */ /* 0x000fca00000e0602 */
[----:B------:R1:W4:Y:S01]  /*4800*/  @P4 LDG.E.LTC128B.64 R78, desc[UR14][R96.64] ;  /* 0x0000000e604e4981 */ /* 0x000322000c1e1b20 */
[----:B------:R-:W-:Y:S01]  /*4810*/  IMAD.MOV.U32 R2, RZ, RZ, R91 ;  /* 0x000000ffff027224 */ /* 0x000fe200078e005b */
[----:B------:R-:W-:Y:S01]  /*4820*/  BSSY B0, `(.L_x_39) ;  /* 0x000002c000007945 */ /* 0x000fe20003800000 */
[----:B------:R-:W-:Y:S02]  /*4830*/  IMAD.MOV.U32 R3, RZ, RZ, R94 ;  /* 0x000000ffff037224 */ /* 0x000fe400078e005e */
[----:B------:R-:W-:-:S04]  /*4840*/  IMAD.WIDE.U32 R76, R72, 0x3, R2 ;  /* 0x00000003484c7825 */ /* 0x000fc800078e0002 */
[----:B------:R-:W-:Y:S01]  /*4850*/  IMAD R2, R73, 0x3, RZ ;  /* 0x0000000349027824 */ /* 0x000fe200078e02ff */
[----:B------:R-:W-:-:S04]  /*4860*/  IADD3 R124, P0, -R70, R76, RZ ;  /* 0x0000004c467c7210 */ /* 0x000fc80007f1e1ff */
[----:B------:R-:W-:-:S04]  /*4870*/  IADD3.X R125, ~R71, R77, R2, P0, !PT ;  /* 0x0000004d477d7210 */ /* 0x000fc800007fe502 */
        /* <DEDUP_REMOVED lines=11> */
[----:B------:R-:W-:-:S04]  /*4930*/  IMAD.WIDE.U32 R76, R93, R3, R124 ;  /* 0x000000035d4c7225 */ /* 0x000fc800078e007c */
[----:B------:R-:W-:-:S04]  /*4940*/  IMAD R2, R2, R93, RZ ;  /* 0x0000005d02027224 */ /* 0x000fc800078e02ff */
[----:B------:R-:W-:Y:S01]  /*4950*/  IMAD R2, R92, R3, R2 ;  /* 0x000000035c027224 */ /* 0x000fe200078e0202 */
[----:B------:R-:W-:-:S04]  /*4960*/  MOV R3, R97 ;  /* 0x0000006100037202 */ /* 0x000fc80000000f00 */
[----:B------:R-:W-:Y:S01]  /*4970*/  IADD3 R77, R2, R77, RZ ;  /* 0x0000004d024d7210 */ /* 0x000fe20007ffe0ff */
[----:B------:R-:W-:Y:S05]  /*4980*/  BRA `(.L_x_41) ;  /* 0x0000000000547947 */ /* 0x000fea0003800000 */
.L_x_40:
[----:B------:R-:W1:Y:S01]  /*4990*/  I2F.U32.RP R77, R93 ;  /* 0x0000005d004d7306 */ /* 0x000e620000209000 */
[----:B------:R-:W-:Y:S01]  /*49a0*/  IMAD.MOV.U32 R96, RZ, RZ, RZ ;  /* 0x000000ffff607224 */ /* 0x000fe200078e00ff */
[----:B------:R-:W-:-:S06]  /*49b0*/  ISETP.NE.U32.AND P0, PT, R93, RZ, PT ;  /* 0x000000ff5d00720c */ /* 0x000fcc0003f05070 */
[----:B-1----:R-:W1:Y:S02]  /*49c0*/  MUFU.RCP R76, R77 ;  /* 0x0000004d004c7308 */ /* 0x002e640000001000 */
[----:B-1----:R-:W-:Y:S01]  /*49d0*/  IADD3 R76, R76, 0xffffffe, RZ ;  /* 0x0ffffffe4c4c7810 */ /* 0x002fe20007ffe0ff */
[----:B------:R-:W-:-:S05]  /*49e0*/  IMAD.MOV.U32 R77, RZ, RZ, RZ ;  /* 0x000000ffff4d7224 */ /* 0x000fca00078e00ff */
[----:B------:R-:W1:Y:S02]  /*49f0*/  F2I.FTZ.U32.TRUNC.NTZ R97, R76 ;  /* 0x0000004c00617305 */ /* 0x000e64000021f000 */
[----:B-1----:R-:W-:-:S05]  /*4a00*/  IADD3 R2, RZ, -R97, RZ ;  /* 0x80000061ff027210 */ /* 0x002fca0007ffe0ff */
[----:B------:R-:W-:-:S04]  /*4a10*/  IMAD R2, R2, R93, RZ ;  /* 0x0000005d02027224 */ /* 0x000fc800078e02ff */
[----:B------:R-:W-:-:S06]  /*4a20*/  IMAD.HI.U32 R3, R97, R2, R96 ;  /* 0x0000000261037227 */ /* 0x000fcc00078e0060 */
        /* <DEDUP_REMOVED lines=11> */
.L_x_41:
[----:B------:R-:W-:Y:S05]  /*4ae0*/  BSYNC B0 ;  /* 0x0000000000007941 */ /* 0x000fea0003800000 */
.L_x_39:
[----:B------:R-:W-:Y:S01]  /*4af0*/  ULDC.64 UR4, c[0x0][0x210] ;  /* 0x0000840000047ab9 */ /* 0x000fe20000000a00 */
[----:B------:R-:W-:Y:S01]  /*4b00*/  VIADD R2, R90, 0x3 ;  /* 0x000000035a027836 */ /* 0x000fe20000000000 */
[----:B------:R-:W-:Y:S01]  /*4b10*/  ISETP.GE.AND P0, PT, R0, UR5, PT ;  /* 0x0000000500007c0c */ /* 0x000fe2000bf06270 */
[----:B------:R-:W-:Y:S01]  /*4b20*/  IMAD.MOV.U32 R96, RZ, RZ, R91 ;  /* 0x000000ffff607224 */ /* 0x000fe200078e005b */
[----:B------:R-:W-:Y:S01]  /*4b30*/  SHF.R.U64 R76, R76, 0x3, R77 ;  /* 0x000000034c4c7819 */ /* 0x000fe2000000124d */
[----:B------:R-:W-:Y:S01]  /*4b40*/  IMAD.MOV.U32 R97, RZ, RZ, R94 ;  /* 0x000000ffff617224 */ /* 0x000fe200078e005e */
[----:B------:R-:W-:Y:S02]  /*4b50*/  ISETP.LT.AND P0, PT, R2, UR4, !P0 ;  /* 0x0000000402007c0c */ /* 0x000fe4000c701270 */
[----:B------:R-:W-:Y:S01]  /*4b60*/  ISETP.LE.U32.AND P1, PT, R3, R76, PT ;  /* 0x0000004c0300720c */ /* 0x000fe20003f23070 */
[----:B------:R-:W-:Y:S01]  /*4b70*/  IMAD.WIDE.U32 R96, R72, 0x3, R96 ;  /* 0x0000000348607825 */ /* 0x000fe200078e0060 */
[----:B------:R-:W-:-:S02]  /*4b80*/  SHF.R.U32.HI R77, RZ, 0x3, R77 ;  /* 0x00000003ff4d7819 */ /* 0x000fc4000001164d */
[----:B------:R-:W-:-:S04]  /*4b90*/  SHF.R.S32.HI R2, RZ, 0x1f, R3 ;  /* 0x0000001fff027819 */ /* 0x000fc80000011403 */
[----:B------:R-:W-:Y:S01]  /*4ba0*/  ISETP.LE.U32.AND.EX P0, PT, R2, R77, P0, P1 ;  /* 0x0000004d0200720c */ /* 0x000fe20000703110 */
[----:B------:R-:W-:-:S04]  /*4bb0*/  IMAD R77, R73, 0x3, RZ ;  /* 0x00000003494d7824 */ /* 0x000fc800078e02ff */
[----:B------:R-:W-:Y:S01]  /*4bc0*/  IMAD.IADD R99, R77, 0x1, R97 ;  /* 0x000000014d637824 */ /* 0x000fe200078e0261 */
[----:B------:R-:W-:-:S07]  /*4bd0*/  CS2R R76, SRZ ;  /* 0x00000000004c7805 */ /* 0x000fce000001ff00 */
[----:B------:R-:W-:-:S05]  /*4be0*/  @P0 IMAD.MOV.U32 R98, RZ, RZ, R96 ;  /* 0x000000ffff620224 */ /* 0x000fca00078e0060 */
[----:B------:R1:W4:Y:S01]  /*4bf0*/  @P0 LDG.E.LTC128B.64 R76, desc[UR14][R98.64] ;  /* 0x0000000e624c0981 */ /* 0x000322000c1e1b20 */
[----:B------:R-:W-:Y:S01]  /*4c00*/  IADD3 R103, P0, R124, 0x100, RZ ;  /* 0x000001007c677810 */ /* 0x000fe20007f1e0ff */
[----:B------:R-:W-:Y:S04]  /*4c10*/  BSSY B0, `(.L_x_42) ;  /* 0x000001d000007945 */ /* 0x000fe80003800000 */
[----:B------:R-:W-:-:S05]  /*4c20*/  IMAD.X R101, RZ, RZ, R125, P0 ;  /* 0x000000ffff657224 */ /* 0x000fca00000e067d */
        /* <DEDUP_REMOVED lines=8> */
.L_x_43:
[----:B------:R-:W1:Y:S01]  /*4cb0*/  I2F.U32.RP R98, R93 ;  /* 0x0000005d00627306 */ /* 0x000e620000209000 */
[----:B------:R-:W-:-:S07]  /*4cc0*/  MOV R106, RZ ;  /* 0x000000ff006a7202 */ /* 0x000fce0000000f00 */
[----:B-1----:R-:W1:Y:S02]  /*4cd0*/  MUFU.RCP R97, R98 ;  /* 0x0000006200617308 */ /* 0x002e640000001000 */
[----:B-1----:R-:W-:-:S06]  /*4ce0*/  VIADD R97, R97, 0xffffffe ;  /* 0x0ffffffe61617836 */ /* 0x002fcc0000000000 */
[----:B------:R-:W1:Y:S02]  /*4cf0*/  F2I.FTZ.U32.TRUNC.NTZ R107, R97 ;  /* 0x00000061006b7305 */ /* 0x000e64000021f000 */
[----:B-1----:R-:W-:-:S04]  /*4d00*/  IMAD.MOV R96, RZ, RZ, -R107 ;  /* 0x000000ffff607224 */ /* 0x002fc800078e0a6b */
[----:B------:R-:W-:-:S04]  /*4d10*/  IMAD R96, R96, R93, RZ ;  /* 0x0000005d60607224 */ /* 0x000fc800078e02ff */
[----:B------:R-:W-:Y:S01]  /*4d20*/  IMAD.HI.U32 R96, R107, R96, R106 ;  /* 0x000000606b607227 */ /* 0x000fe200078e006a */
[----:B------:R-:W-:-:S05]  /*4d30*/  MOV R107, RZ ;  /* 0x000000ff006b7202 */ /* 0x000fca0000000f00 */
        /* <DEDUP_REMOVED lines=10> */
.L_x_44:
[----:B------:R-:W-:Y:S05]  /*4de0*/  BSYNC B0 ;  /* 0x0000000000007941 */ /* 0x000fea0003800000 */
.L_x_42:
        /* <DEDUP_REMOVED lines=11> */
[----:B------:R-:W-:Y:S02]  /*4ea0*/  IADD3.X R98, R73, RZ, R94, P3, P0 ;  /* 0x000000ff49627210 */ /* 0x000fe40001fe045e */
[----:B------:R-:W-:-:S04]  /*4eb0*/  IADD3 R102, P3, P0, R72, R97, R72 ;  /* 0x0000006148667210 */ /* 0x000fc8000787e048 */
[----:B------:R-:W-:-:S03]  /*4ec0*/  IADD3.X R103, R73, R98, R73, P3, P0 ;  /* 0x0000006249677210 */ /* 0x000fc60001fe0449 */
[----:B------:R-:W-:Y:S06]  /*4ed0*/  @!P4 BRA `(.L_x_45) ;  /* 0x0000000000c4c947 */ /* 0x000fec0003800000 */
[----:B------:R3:W4:Y:S01]  /*4ee0*/  LDG.E.LTC128B.64 R2, desc[UR14][R102.64] ;  /* 0x0000000e66027981 */ /* 0x000722000c1e1b20 */
[----:B------:R-:W-:Y:S05]  /*4ef0*/  BRA `(.L_x_45) ;  /* 0x0000000000bc7947 */ /* 0x000fea0003800000 */
.L_x_20:
[----:B------:R-:W-:Y:S01]  /*4f00*/  VIADD R3, R0, 0x20 ;  /* 0x0000002000037836 */ /* 0x000fe20000000000 */
[----:B------:R-:W-:Y:S01]  /*4f10*/  ULDC.64 UR6, c[0x0][0x210] ;  /* 0x0000840000067ab9 */ /* 0x000fe20000000a00 */
[----:B------:R-:W-:Y:S01]  /*4f20*/  VIADD R2, R90, 0x1 ;  /* 0x000000015a027836 */ /* 0x000fe20000000000 */
[----:B------:R-:W-:Y:S02]  /*4f30*/  ISETP.GE.AND P5, PT, R0, UR7, PT ;  /* 0x0000000700007c0c */ /* 0x000fe4000bfa6270 */
[----:B------:R-:W-:Y:S02]  /*4f40*/  CS2R R84, SRZ ;  /* 0x0000000000547805 */ /* 0x000fe4000001ff00 */
[----:B------:R-:W-:Y:S02]  /*4f50*/  ISETP.GE.AND P1, PT, R3, UR7, PT ;  /* 0x0000000703007c0c */ /* 0x000fe4000bf26270 */
[----:B---3--:R-:W-:Y:S02]  /*4f60*/  CS2R R82, SRZ ;  /* 0x0000000000527805 */ /* 0x008fe4000001ff00 */
[----:B------:R-:W-:-:S02]  /*4f70*/  ISETP.LT.AND P4, PT, R2, UR6, !P5 ;  /* 0x0000000602007c0c */ /* 0x000fc4000ef81270 */
[----:B------:R-:W-:Y:S01]  /*4f80*/  ISETP.LT.AND P0, PT, R2, UR6, !P1 ;  /* 0x0000000602007c0c */ /* 0x000fe2000cf01270 */
[----:B------:R-:W-:Y:S01]  /*4f90*/  VIADD R2, R90, 0x2 ;  /* 0x000000025a027836 */ /* 0x000fe20000000000 */
[----:B-1----:R-:W-:-:S05]  /*4fa0*/  IADD3 R76, P3, R72, R91, RZ ;  /* 0x0000005b484c7210 */ /* 0x002fca0007f7e0ff */
[----:B------:R-:W-:Y:S01]  /*4fb0*/  IMAD.X R77, R73, 0x1, R94, P3 ;  /* 0x00000001494d7824 */ /* 0x000fe200018e065e */
[----:B------:R-:W-:-:S04]  /*4fc0*/  IADD3 R102, P6, R72, R76, RZ ;  /* 0x0000004c48667210 */ /* 0x000fc80007fde0ff */
[----:B------:R-:W4:Y:S01]  /*4fd0*/  @P4 LDG.E.LTC128B.64 R84, desc[UR14][R76.64] ;  /* 0x0000000e4c544981 */ /* 0x000f22000c1e1b20 */
[----:B------:R-:W-:Y:S02]  /*4fe0*/  IADD3 R3, P4, R72, 0x100, RZ ;  /* 0x0000010048037810 */ /* 0x000fe40007f9e0ff */
[C---:B------:R-:W-:Y:S01]  /*4ff0*/  ISETP.LT.AND P3, PT, R2.reuse, UR6, !P5 ;  /* 0x0000000602007c0c */ /* 0x040fe2000ef61270 */
[----:B------:R1:W4:Y:S01]  /*5000*/  @P0 LDG.E.LTC128B.64 R82, desc[UR14][R76.64+0x100] ;  /* 0x0001000e4c520981 */ /* 0x000322000c1e1b20 */
[----:B------:R-:W-:Y:S01]  /*5010*/  ISETP.LT.AND P0, PT, R2, UR6, !P1 ;  /* 0x0000000602007c0c */ /* 0x000fe2000cf01270 */
[----:B------:R-:W-:Y:S01]  /*5020*/  IMAD.X R103, R73, 0x1, R77, P6 ;  /* 0x0000000149677824 */ /* 0x000fe200030e064d */
[----:B------:R-:W-:Y:S01]  /*5030*/  IADD3 R86, P6, R3, R76, RZ ;  /* 0x0000004c03567210 */ /* 0x000fe20007fde0ff */
[----:B------:R-:W-:Y:S01]  /*5040*/  IMAD.X R2, RZ, RZ, R73, P4 ;  /* 0x000000ffff027224 */ /* 0x000fe200020e0649 */
[----:B------:R-:W-:Y:S02]  /*5050*/  CS2R R78, SRZ ;  /* 0x00000000004e7805 */ /* 0x000fe4000001ff00 */
[----:B------:R-:W-:-:S02]  /*5060*/  CS2R R80, SRZ ;  /* 0x0000000000507805 */ /* 0x000fc4000001ff00 */
[----:B------:R-:W-:Y:S01]  /*5070*/  ISETP.LT.AND P4, PT, R90, UR6, !P5 ;  /* 0x000000065a007c0c */ /* 0x000fe2000ef81270 */
[----:B------:R-:W-:Y:S02]  /*5080*/  IMAD.X R87, R2, 0x1, R77, P6 ;  /* 0x0000000102577824 */ /* 0x000fe400030e064d */
[C---:B------:R-:W-:Y:S01]  /*5090*/  VIADD R96, R90.reuse, 0x3 ;  /* 0x000000035a607836 */ /* 0x040fe20000000000 */
[----:B------:R3:W4:Y:S01]  /*50a0*/  @P3 LDG.E.LTC128B.64 R80, desc[UR14][R102.64] ;  /* 0x0000000e66503981 */ /* 0x000722000c1e1b20 */
[----:B------:R-:W-:Y:S02]  /*50b0*/  IADD3 R98, P3, R3, R102, RZ ;  /* 0x0000006603627210 */ /* 0x000fe40007f7e0ff */
[----:B------:R-:W-:Y:S01]  /*50c0*/  CS2R R88, SRZ ;  /* 0x0000000000587805 */ /* 0x000fe2000001ff00 */
[----:B------:R2:W4:Y:S01]  /*50d0*/  @P0 LDG.E.LTC128B.64 R78, desc[UR14][R86.64] ;  /* 0x0000000e564e0981 */ /* 0x000522000c1e1b20 */
[----:B------:R-:W-:Y:S01]  /*50e0*/  ISETP.LT.AND P0, PT, R90, UR6, !P1 ;  /* 0x000000065a007c0c */ /* 0x000fe2000cf01270 */
[----:B------:R-:W-:Y:S01]  /*50f0*/  IMAD.X R99, R2, 0x1, R103, P3 ;  /* 0x0000000102637824 */ /* 0x000fe200018e0667 */
[----:B------:R-:W-:-:S02]  /*5100*/  ISETP.LT.AND P5, PT, R96, UR6, !P5 ;  /* 0x0000000660007c0c */ /* 0x000fc4000efa1270 */
[----:B------:R-:W-:Y:S01]  /*5110*/  @P4 IMAD.MOV.U32 R108, RZ, RZ, R91 ;  /* 0x000000ffff6c4224 */ /* 0x000fe200078e005b */
[----:B------:R-:W-:Y:S01]  /*5120*/  ISETP.LT.AND P6, PT, R96, UR6, !P1 ;  /* 0x0000000660007c0c */ /* 0x000fe2000cfc1270 */
[----:B------:R-:W-:Y:S01]  /*5130*/  @P4 IMAD.MOV.U32 R109, RZ, RZ, R94 ;  /* 0x000000ffff6d4224 */ /* 0x000fe200078e005e */
[----:B------:R-:W-:Y:S02]  /*5140*/  IADD3 R106, P3, R72, R102, RZ ;  /* 0x00000066486a7210 */ /* 0x000fe40007f7e0ff */
[----:B------:R-:W-:Y:S02]  /*5150*/  CS2R R2, SRZ ;  /* 0x0000000000027805 */ /* 0x000fe4000001ff00 */
[----:B-1----:R-:W-:Y:S01]  /*5160*/  CS2R R76, SRZ ;  /* 0x00000000004c7805 */ /* 0x002fe2000001ff00 */
[----:B------:R1:W4:Y:S01]  /*5170*/  @P4 LDG.E.LTC128B.64 R88, desc[UR14][R108.64] ;  /* 0x0000000e6c584981 */ /* 0x000322000c1e1b20 */
[----:B------:R-:W-:-:S05]  /*5180*/  IMAD.X R107, R73, 0x1, R103, P3 ;  /* 0x00000001496b7824 */ /* 0x000fca00018e0667 */
[----:B------:R1:W4:Y:S01]  /*5190*/  @P5 LDG.E.LTC128B.64 R76, desc[UR14][R106.64] ;  /* 0x0000000e6a4c5981 */ /* 0x000322000c1e1b20 */
[----:B---3--:R-:W-:-:S03]  /*51a0*/  @P0 IMAD.MOV.U32 R102, RZ, RZ, R91 ;  /* 0x000000ffff660224 */ /* 0x008fc600078e005b */
[----:B------:R1:W4:Y:S01]  /*51b0*/  @P6 LDG.E.LTC128B.64 R2, desc[UR14][R98.64] ;  /* 0x0000000e62026981 */ /* 0x000322000c1e1b20 */
[----:B------:R-:W-:Y:S01]  /*51c0*/  @P0 IMAD.MOV.U32 R103, RZ, RZ, R94 ;  /* 0x000000ffff670224 */ /* 0x000fe200078e005e */
[----:B--2---:R-:W-:-:S06]  /*51d0*/  CS2R R86, SRZ ;  /* 0x0000000000567805 */ /* 0x004fcc000001ff00 */
[----:B------:R1:W4:Y:S02]  /*51e0*/  @P0 LDG.E.LTC128B.64 R86, desc[UR14][R102.64+0x100] ;  /* 0x0001000e66560981 */ /* 0x000324000c1e1b20 */
.L_x_45:
[----:B------:R-:W-:Y:S05]  /*51f0*/  BSYNC B1 ;  /* 0x0000000000017941 */ /* 0x000fea0003800000 */
.L_x_19:
[----:B------:R-:W-:Y:S06]  /*5200*/  BAR.SYNC.DEFER_BLOCKING 0x0 ;  /* 0x0000000000007b1d */ /* 0x000fec0000010000 */
[----:B------:R-:W-:Y:S01]  /*5210*/  BSSY B1, `(.L_x_46) ;  /* 0x00001fd000017945 */ /* 0x000fe20003800000 */
[----:B------:R-:W-:-:S04]  /*5220*/  DEPBAR.LE SB5, 0xd ;  /* 0x0000d3400000791a */ /* 0x000fc80000000000 */
[----:B------:R-:W-:Y:S04]  /*5230*/  STS.128 [R95], R4 ;  /* 0x000000045f007388 */ /* 0x000fe80000000c00 */
[----:B------:R-:W-:Y:S04]  /*5240*/  STS.128 [R95+0x40], R8 ;  /* 0x000040085f007388 */ /* 0x000fe80000000c00 */
[----:B------:R-:W-:Y:S01]  /*5250*/  STS.128 [R95+0x80], R12 ;  /* 0x0000800c5f007388 */ /* 0x000fe20000000c00 */
[----:B------:R-:W-:-:S04]  /*5260*/  DEPBAR.LE SB5, 0xc ;  /* 0x0000d3000000791a */ /* 0x000fc80000000000 */
[----:B------:R-:W-:Y:S01]  /*5270*/  STS.128 [R95+0xc0], R16 ;  /* 0x0000c0105f007388 */ /* 0x000fe20000000c00 */
[----:B------:R-:W-:Y:S06]  /*5280*/  BAR.SYNC.DEFER_BLOCKING 0x0 ;  /* 0x0000000000007b1d */ /* 0x000fec0000010000 */
[----:B------:R-:W2:Y:S04]  /*5290*/  LDS.64 R124, [R104+UR8] ;  /* 0x00000008687c7984 */ /* 0x000ea80008000a00 */
[----:B------:R-:W2:Y:S04]  /*52a0*/  LDS.64 R122, [R104+UR8+0x100] ;  /* 0x00010008687a7984 */ /* 0x000ea80008000a00 */
[----:B------:R-:W2:Y:S04]  /*52b0*/  LDS.64 R116, [R104+UR8+0x220] ;  /* 0x0002200868747984 */ /* 0x000ea80008000a00 */
[----:B-1----:R-:W1:Y:S04]  /*52c0*/  LDS.64 R108, [R104+UR8+0x320] ;  /* 0x00032008686c7984 */ /* 0x002e680008000a00 */
[----:B------:R-:W1:Y:S04]  /*52d0*/  LDS.64 R106, [R104+UR8+0x440] ;  /* 0x00044008686a7984 */ /* 0x000e680008000a00 */
[----:B---3--:R-:W3:Y:S04]  /*52e0*/  LDS.64 R102, [R104+UR8+0x540] ;  /* 0x0005400868667984 */ /* 0x008ee80008000a00 */
[----:B------:R-:W3:Y:S04]  /*52f0*/  LDS.64 R98, [R104+UR8+0x660] ;  /* 0x0006600868627984 */ /* 0x000ee80008000a00 */
[----:B------:R-:W3:Y:S01]  /*5300*/  LDS.64 R6, [R104+UR8+0x760] ;  /* 0x0007600868067984 */ /* 0x000ee20008000a00 */
[----:B--2---:R-:W-:-:S02]  /*5310*/  DMUL R124, R124, R120 ;  /* 0x000000787c7c7228 */ /* 0x004fc40000000000 */
[-C--:B------:R-:W-:Y:S02]  /*5320*/  DMUL R16, R122, R120.reuse ;  /* 0x000000787a107228 */ /* 0x080fe40000000000 */
[----:B------:R-:W-:-:S04]  /*5330*/  DMUL R14, R116, R120 ;  /* 0x00000078740e7228 */ /* 0x000fc80000000000 */
[----:B----4-:R-:W-:Y:S02]  /*5340*/  DFMA R124, R88, R118, R124 ;  /* 0x00000076587c722b */ /* 0x010fe4000000007c */
[----:B-1----:R-:W-:Y:S02]  /*5350*/  DMUL R4, R108, R120 ;  /* 0x000000786c047228 */ /* 0x002fe40000000000 */
[----:B------:R-:W-:Y:S02]  /*5360*/  DFMA R16, R86, R118, R16 ;  /* 0x000000765610722b */ /* 0x000fe40000000010 */
[----:B------:R-:W-:Y:S02]  /*5370*/  DMUL R12, R106, R120 ;  /* 0x000000786a0c7228 */ /* 0x000fe40000000000 */
[----:B------:R-:W-:Y:S02]  /*5380*/  DFMA R14, R84, R118, R14 ;  /* 0x00000076540e722b */ /* 0x000fe4000000000e */
[----:B---3--:R-:W-:-:S02]  /*5390*/  DMUL R10, R102, R120 ;  /* 0x00000078660a7228 */ /* 0x008fc40000000000 */
[----:B------:R-:W-:Y:S02]  /*53a0*/  DFMA R4, R82, R118, R4 ;  /* 0x000000765204722b */ /* 0x000fe40000000004 */
[----:B------:R-:W-:Y:S02]  /*53b0*/  DMUL R8, R98, R120 ;  /* 0x0000007862087228 */ /* 0x000fe40000000000 */
[----:B------:R-:W-:Y:S02]  /*53c0*/  DFMA R12, R80, R118, R12 ;  /* 0x00000076500c722b */ /* 0x000fe4000000000c */
[----:B------:R-:W-:Y:S02]  /*53d0*/  DMUL R6, R6, R120 ;  /* 0x0000007806067228 */ /* 0x000fe40000000000 */
[-C--:B------:R-:W-:Y:S02]  /*53e0*/  DFMA R10, R78, R118.reuse, R10 ;  /* 0x000000764e0a722b */ /* 0x080fe4000000000a */
[----:B------:R-:W-:-:S04]  /*53f0*/  DFMA R8, R76, R118, R8 ;  /* 0x000000764c08722b */ /* 0x000fc80000000008 */
[----:B------:R-:W-:Y:S01]  /*5400*/  DFMA R6, R2, R118, R6 ;  /* 0x000000760206722b */ /* 0x000fe20000000006 */
[----:B------:R-:W-:Y:S10]  /*5410*/  @!P2 BRA `(.L_x_47) ;  /* 0x0000001800dca947 */ /* 0x000ff40003800000 */
[----:B------:R-:W-:Y:S01]  /*5420*/  ULDC UR4, c[0x0][0x2b4] ;  /* 0x0000ad0000047ab9 */ /* 0x000fe20000000800 */
[----:B------:R-:W-:Y:S01]  /*5430*/  BSSY B0, `(.L_x_48) ;  /* 0x0000030000007945 */ /* 0x000fe20003800000 */
[----:B------:R-:W-:-:S05]  /*5440*/  IMAD.U32 R101, RZ, RZ, UR4 ;  /* 0x00000004ff657e24 */ /* 0x000fca000f8e00ff */
[----:B------:R-:W-:-:S04]  /*5450*/  LOP3.LUT R18, R113, R101, RZ, 0xfc, !PT ;  /* 0x0000006571127212 */ /* 0x000fc800078efcff */
[----:B------:R-:W-:-:S13]  /*5460*/  ISETP.NE.U32.AND P0, PT, R18, RZ, PT ;  /* 0x000000ff1200720c */ /* 0x000fda0003f05070 */
[----:B------:R-:W-:Y:S05]  /*5470*/  @!P0 BRA `(.L_x_49) ;  /* 0x0000000000508947 */ /* 0x000fea0003800000 */
[----:B------:R-:W-:Y:S01]  /*5480*/  ULDC.64 UR4, c[0x0][0x2b0] ;  /* 0x0000ac0000047ab9 */ /* 0x000fe20000000a00 */
[----:B------:R-:W-:Y:S01]  /*5490*/  IMAD.MOV.U32 R98, RZ, RZ, R114 ;  /* 0x000000ffff627224 */ /* 0x000fe200078e0072 */
[----:B------:R-:W-:Y:S01]  /*54a0*/  MOV R101, UR5 ;  /* 0x0000000500657c02 */ /* 0x000fe20008000f00 */
[----:B------:R-:W-:Y:S01]  /*54b0*/  IMAD.U32 R106, RZ, RZ, UR4 ;  /* 0x00000004ff6a7e24 */ /* 0x000fe2000f8e00ff */
[----:B------:R-:W-:Y:S02]  /*54c0*/  MOV R99, R113 ;  /* 0x0000007100637202 */ /* 0x000fe40000000f00 */
[----:B------:R-:W-:Y:S02]  /*54d0*/  MOV R102, 0x54f0 ;  /* 0x000054f000667802 */ /* 0x000fe40000000f00 */
[----:B-----5:R-:W-:Y:S05]  /*54e0*/  CALL.REL.NOINC `($__internal_0_$__cuda_sm20_div_u64) ;  /* 0x0000014000c47944 */ /* 0x020fea0003c00000 */
[----:B------:R-:W-:Y:S01]  /*54f0*/  IADD3 R18, P0, RZ, -R97, RZ ;  /* 0x80000061ff127210 */ /* 0x000fe20007f1e0ff */
[----:B------:R-:W-:Y:S01]  /*5500*/  ULDC.64 UR4, c[0x0][0x2b0] ;  /* 0x0000ac0000047ab9 */ /* 0x000fe20000000a00 */
[----:B------:R-:W-:Y:S01]  /*5510*/  MOV R112, R114 ;  /* 0x0000007200707202 */ /* 0x000fe20000000f00 */
[----:B------:R-:W-:Y:S01]  /*5520*/  IMAD.U32 R101, RZ, RZ, UR5 ;  /* 0x00000005ff657e24 */ /* 0x000fe2000f8e00ff */
[----:B------:R-:W-:Y:S01]  /*5530*/  IADD3.X R96, RZ, ~R99, RZ, P0, !PT ;  /* 0x80000063ff607210 */ /* 0x000fe200007fe4ff */
[----:B------:R-:W-:Y:S01]  /*5540*/  IMAD.MOV.U32 R19, RZ, RZ, R97 ;  /* 0x000000ffff137224 */ /* 0x000fe200078e0061 */
[----:B------:R-:W-:-:S05]  /*5550*/  MOV R99, UR4 ;  /* 0x0000000400637c02 */ /* 0x000fca0008000f00 */
[-C--:B------:R-:W-:Y:S02]  /*5560*/  IMAD R96, R96, R99.reuse, RZ ;  /* 0x0000006360607224 */ /* 0x080fe400078e02ff */
[----:B------:R-:W-:-:S04]  /*5570*/  IMAD.WIDE.U32 R102, R18, R99, R112 ;  /* 0x0000006312667225 */ /* 0x000fc800078e0070 */
[----:B------:R-:W-:Y:S01]  /*5580*/  IMAD R18, R18, R101, R96 ;  /* 0x0000006512127224 */ /* 0x000fe200078e0260 */
[----:B------:R-:W-:-:S04]  /*5590*/  MOV R96, R102 ;  /* 0x0000006600607202 */ /* 0x000fc80000000f00 */
[----:B------:R-:W-:Y:S01]  /*55a0*/  IADD3 R97, R103, R18, RZ ;  /* 0x0000001267617210 */ /* 0x000fe20007ffe0ff */
[----:B------:R-:W-:Y:S05]  /*55b0*/  BRA `(.L_x_50) ;  /* 0x00000000005c7947 */ /* 0x000fea0003800000 */
.L_x_49:
[----:B------:R-:W-:Y:S01]  /*55c0*/  ULDC UR4, c[0x0][0x2b0] ;  /* 0x0000ac0000047ab9 */ /* 0x000fe20000000800 */
[----:B------:R-:W-:Y:S01]  /*55d0*/  IMAD.MOV.U32 R102, RZ, RZ, RZ ;  /* 0x000000ffff667224 */ /* 0x000fe200078e00ff */
[----:B------:R-:W-:-:S04]  /*55e0*/  MOV R99, UR4 ;  /* 0x0000000400637c02 */ /* 0x000fc80008000f00 */
[----:B------:R-:W1:Y:S01]  /*55f0*/  I2F.U32.RP R97, R99 ;  /* 0x0000006300617306 */ /* 0x000e620000209000 */
[----:B------:R-:W-:-:S07]  /*5600*/  ISETP.NE.U32.AND P0, PT, R99, RZ, PT ;  /* 0x000000ff6300720c */ /* 0x000fce0003f05070 */
[----:B-1----:R-:W1:Y:S02]  /*5610*/  MUFU.RCP R96, R97 ;  /* 0x0000006100607308 */ /* 0x002e640000001000 */
[----:B-1----:R-:W-:Y:S01]  /*5620*/  VIADD R96, R96, 0xffffffe ;  /* 0x0ffffffe60607836 */ /* 0x002fe20000000000 */
[----:B------:R-:W-:-:S05]  /*5630*/  MOV R97, RZ ;  /* 0x000000ff00617202 */ /* 0x000fca0000000f00 */
[----:B------:R-:W1:Y:S02]  /*5640*/  F2I.FTZ.U32.TRUNC.NTZ R103, R96 ;  /* 0x0000006000677305 */ /* 0x000e64000021f000 */
[----:B-1----:R-:W-:-:S05]  /*5650*/  IMAD R18, R103, R99, RZ ;  /* 0x0000006367127224 */ /* 0x002fca00078e02ff */
[----:B------:R-:W-:-:S05]  /*5660*/  IADD3 R18, -R18, RZ, RZ ;  /* 0x000000ff12127210 */ /* 0x000fca0007ffe1ff */
        /* <DEDUP_REMOVED lines=12> */
.L_x_50:
[----:B------:R-:W-:Y:S05]  /*5730*/  BSYNC B0 ;  /* 0x0000000000007941 */ /* 0x000fea0003800000 */
.L_x_48:
[----:B------:R-:W-:Y:S01]  /*5740*/  ULDC.64 UR4, c[0x0][0x210] ;  /* 0x0000840000047ab9 */ /* 0x000fe20000000a00 */
[--C-:B------:R-:W-:Y:S01]  /*5750*/  SHF.R.U64 R96, R96, 0x3, R97.reuse ;  /* 0x0000000360607819 */ /* 0x100fe20000001261 */
[----:B------:R-:W-:Y:S01]  /*5760*/  BSSY B0, `(.L_x_51) ;  /* 0x0000027000007945 */ /* 0x000fe20003800000 */
[----:B------:R-:W-:Y:S02]  /*5770*/  ISETP.GE.AND P0, PT, R0, UR5, PT ;  /* 0x0000000500007c0c */ /* 0x000fe4000bf06270 */
[----:B------:R-:W-:Y:S02]  /*5780*/  SHF.R.U32.HI R97, RZ, 0x3, R97 ;  /* 0x00000003ff617819 */ /* 0x000fe40000011661 */
[----:B------:R-:W-:Y:S02]  /*5790*/  ISETP.LE.U32.AND P1, PT, R19, R96, PT ;  /* 0x000000601300720c */ /* 0x000fe40003f23070 */
[----:B------:R-:W-:Y:S02]  /*57a0*/  ISETP.LT.AND P0, PT, R90, UR4, !P0 ;  /* 0x000000045a007c0c */ /* 0x000fe4000c701270 */
[----:B------:R-:W-:-:S04]  /*57b0*/  SHF.R.S32.HI R18, RZ, 0x1f, R19 ;  /* 0x0000001fff127819 */ /* 0x000fc80000011413 */
[----:B------:R-:W-:Y:S02]  /*57c0*/  ISETP.LE.U32.AND.EX P1, PT, R18, R97, P0, P1 ;  /* 0x000000611200720c */ /* 0x000fe40000723110 */
[----:B------:R-:W-:-:S05]  /*57d0*/  IADD3 R103, P0, R114, 0x100, RZ ;  /* 0x0000010072677810 */ /* 0x000fca0007f1e0ff */
[----:B------:R-:W-:-:S05]  /*57e0*/  IMAD.X R112, RZ, RZ, R113, P0 ;  /* 0x000000ffff707224 */ /* 0x000fca00000e0671 */
[----:B------:R-:W-:Y:S01]  /*57f0*/  LOP3.LUT R101, R112, R101, RZ, 0xfc, !PT ;  /* 0x0000006570657212 */ /* 0x000fe200078efcff */
[----:B------:R1:W-:Y:S03]  /*5800*/  @P1 STG.E.64 desc[UR14][R110.64], R124 ;  /* 0x0000007c6e001986 */ /* 0x0003e6000c101b0e */
[----:B------:R-:W-:-:S13]  /*5810*/  ISETP.NE.U32.AND P0, PT, R101, RZ, PT ;  /* 0x000000ff6500720c */ /* 0x000fda0003f05070 */
[----:B------:R-:W-:Y:S05]  /*5820*/  @!P0 BRA `(.L_x_52) ;  /* 0x00000000001c8947 */ /* 0x000fea0003800000 */
[----:B------:R-:W-:Y:S01]  /*5830*/  ULDC.64 UR4, c[0x0][0x2b0] ;  /* 0x0000ac0000047ab9 */ /* 0x000fe20000000a00 */
[----:B------:R-:W-:Y:S01]  /*5840*/  IMAD.MOV.U32 R101, RZ, RZ, R112 ;  /* 0x000000ffff657224 */ /* 0x000fe200078e0070 */
[----:B------:R-:W-:Y:S01]  /*5850*/  MOV R99, UR5 ;  /* 0x0000000500637c02 */ /* 0x000fe20008000f00 */
[----:B------:R-:W-:Y:S01]  /*5860*/  IMAD.U32 R102, RZ, RZ, UR4 ;  /* 0x00000004ff667e24 */ /* 0x000fe2000f8e00ff */
[----:B------:R-:W-:Y:S02]  /*5870*/  MOV R98, 0x5890 ;  /* 0x0000589000627802 */ /* 0x000fe40000000f00 */
[----:B-1---5:R-:W-:Y:S05]  /*5880*/  CALL.REL.NOINC `($__internal_1_$__cuda_sm20_rem_u64) ;  /* 0x0000014000ec7944 */ /* 0x022fea0003c00000 */
[----:B------:R-:W-:Y:S05]  /*5890*/  BRA `(.L_x_53) ;  /* 0x00000000004c7947 */ /* 0x000fea0003800000 */
.L_x_52:
[----:B------:R-:W2:Y:S01]  /*58a0*/  I2F.U32.RP R98, R99 ;  /* 0x0000006300627306 */ /* 0x000ea20000209000 */
[----:B------:R-:W-:-:S07]  /*58b0*/  MOV R106, RZ ;  /* 0x000000ff006a7202 */ /* 0x000fce0000000f00 */
[----:B--2---:R-:W2:Y:S02]  /*58c0*/  MUFU.RCP R97, R98 ;  /* 0x0000006200617308 */ /* 0x004ea40000001000 */
[----:B--2---:R-:W-:-:S06]  /*58d0*/  VIADD R97, R97, 0xffffffe ;  /* 0x0ffffffe61617836 */ /* 0x004fcc0000000000 */
[----:B------:R-:W2:Y:S02]  /*58e0*/  F2I.FTZ.U32.TRUNC.NTZ R107, R97 ;  /* 0x00000061006b7305 */ /* 0x000ea4000021f000 */
[----:B--2---:R-:W-:-:S04]  /*58f0*/  IMAD.MOV R96, RZ, RZ, -R107 ;  /* 0x000000ffff607224 */ /* 0x004fc800078e0a6b */
        /* <DEDUP_REMOVED lines=13> */
.L_x_53:
[----:B------:R-:W-:Y:S05]  /*59d0*/  BSYNC B0 ;  /* 0x0000000000007941 */ /* 0x000fea0003800000 */
.L_x_51:
[----:B------:R-:W-:Y:S01]  /*59e0*/  VIADD R96, R0, 0x20 ;  /* 0x0000002000607836 */ /* 0x000fe20000000000 */
[----:B------:R-:W-:Y:S01]  /*59f0*/  ULDC.64 UR4, c[0x0][0x210] ;  /* 0x0000840000047ab9 */ /* 0x000fe20000000a00 */
[--C-:B------:R-:W-:Y:S01]  /*5a00*/  SHF.R.U64 R98, R106, 0x3, R107.reuse ;  /* 0x000000036a627819 */ /* 0x100fe2000000126b */
[----:B------:R-:W-:Y:S01]  /*5a10*/  ULDC UR6, c[0x0][0x2b4] ;  /* 0x0000ad0000067ab9 */ /* 0x000fe20000000800 */
[----:B------:R-:W-:Y:S01]  /*5a20*/  SHF.R.U32.HI R97, RZ, 0x3, R107 ;  /* 0x00000003ff617819 */ /* 0x000fe2000001166b */
[----:B------:R-:W-:Y:S01]  /*5a30*/  IMAD.U32 R101, RZ, RZ, UR6 ;  /* 0x00000006ff657e24 */ /* 0x000fe2000f8e00ff */
[----:B------:R-:W-:Y:S01]  /*5a40*/  ISETP.GE.AND P3, PT, R96, UR5, PT ;  /* 0x0000000560007c0c */ /* 0x000fe2000bf66270 */
[----:B------:R-:W-:Y:S01]  /*5a50*/  BSSY B0, `(.L_x_54) ;  /* 0x0000036000007945 */ /* 0x000fe20003800000 */
[----:B------:R-:W-:Y:S02]  /*5a60*/  ISETP.LE.U32.AND P0, PT, R19, R98, PT ;  /* 0x000000621300720c */ /* 0x000fe40003f03070 */
[----:B------:R-:W-:Y:S01]  /*5a70*/  ISETP.LT.AND P3, PT, R90, UR4, !P3 ;  /* 0x000000045a007c0c */ /* 0x000fe2000df61270 */
[----:B------:R-:W-:-:S03]  /*5a80*/  ULDC.64 UR4, c[0x0][0x2b8] ;  /* 0x0000ae0000047ab9 */ /* 0x000fc60000000a00 */
[----:B------:R-:W-:Y:S02]  /*5a90*/  ISETP.LE.U32.AND.EX P3, PT, R18, R97, P3, P0 ;  /* 0x000000611200720c */ /* 0x000fe40001f63100 */
[----:B------:R-:W-:-:S04]  /*5aa0*/  IADD3 R18, P1, P0, -R68, UR4, R110 ;  /* 0x0000000444127c10 */ /* 0x000fc8000f83e16e */
[----:B------:R-:W-:-:S04]  /*5ab0*/  IADD3.X R19, ~R69, UR5, R111, P1, P0 ;  /* 0x0000000545137c10 */ /* 0x000fc80008fe056f */
[----:B------:R-:W-:-:S03]  /*5ac0*/  LOP3.LUT R96, R19, R101, RZ, 0xfc, !PT ;  /* 0x0000006513607212 */ /* 0x000fc600078efcff */
[----:B------:R-:W-:Y:S01]  /*5ad0*/  @P3 IMAD.MOV.U32 R98, RZ, RZ, R110 ;  /* 0x000000ffff623224 */ /* 0x000fe200078e006e */
[----:B------:R-:W-:Y:S01]  /*5ae0*/  ISETP.NE.U32.AND P0, PT, R96, RZ, PT ;  /* 0x000000ff6000720c */ /* 0x000fe20003f05070 */
[----:B------:R-:W-:-:S05]  /*5af0*/  @P3 IMAD.MOV.U32 R99, RZ, RZ, R111 ;  /* 0x000000ffff633224 */ /* 0x000fca00078e006f */
[----:B------:R2:W-:Y:S07]  /*5b00*/  @P3 STG.E.64 desc[UR14][R98.64+0x100], R16 ;  /* 0x0001001062003986 */ /* 0x0005ee000c101b0e */
[----:B------:R-:W-:Y:S05]  /*5b10*/  @!P0 BRA `(.L_x_55) ;  /* 0x0000000000488947 */ /* 0x000fea0003800000 */
[----:B------:R-:W-:Y:S01]  /*5b20*/  ULDC.64 UR4, c[0x0][0x2b0] ;  /* 0x0000ac0000047ab9 */ /* 0x000fe20000000a00 */
[----:B--2---:R-:W-:Y:S01]  /*5b30*/  IMAD.MOV.U32 R98, RZ, RZ, R18 ;  /* 0x000000ffff627224 */ /* 0x004fe200078e0012 */
[----:B------:R-:W-:Y:S01]  /*5b40*/  MOV R101, UR5 ;  /* 0x0000000500657c02 */ /* 0x000fe20008000f00 */
[----:B------:R-:W-:Y:S01]  /*5b50*/  IMAD.U32 R106, RZ, RZ, UR4 ;  /* 0x00000004ff6a7e24 */ /* 0x000fe2000f8e00ff */
[----:B------:R-:W-:Y:S02]  /*5b60*/  MOV R99, R19 ;  /* 0x0000001300637202 */ /* 0x000fe40000000f00 */
[----:B------:R-:W-:Y:S02]  /*5b70*/  MOV R102, 0x5b90 ;  /* 0x00005b9000667802 */ /* 0x000fe40000000f00 */
[----:B-1---5:R-:W-:Y:S05]  /*5b80*/  CALL.REL.NOINC `($__internal_0_$__cuda_sm20_div_u64) ;  /* 0x0000013c001c7944 */ /* 0x022fea0003c00000 */
[----:B------:R-:W-:Y:S01]  /*5b90*/  IADD3 R16, P0, RZ, -R97, RZ ;  /* 0x80000061ff107210 */ /* 0x000fe20007f1e0ff */
[----:B------:R-:W-:Y:S02]  /*5ba0*/  ULDC.64 UR4, c[0x0][0x2b0] ;  /* 0x0000ac0000047ab9 */ /* 0x000fe40000000a00 */
[----:B------:R-:W-:Y:S02]  /*5bb0*/  MOV R101, UR5 ;  /* 0x0000000500657c02 */ /* 0x000fe40008000f00 */
[----:B------:R-:W-:Y:S02]  /*5bc0*/  IADD3.X R96, RZ, ~R99, RZ, P0, !PT ;  /* 0x80000063ff607210 */ /* 0x000fe400007fe4ff */
[----:B------:R-:W-:-:S05]  /*5bd0*/  MOV R99, UR4 ;  /* 0x0000000400637c02 */ /* 0x000fca0008000f00 */
[-C--:B------:R-:W-:Y:S02]  /*5be0*/  IMAD R17, R96, R99.reuse, RZ ;  /* 0x0000006360117224 */ /* 0x080fe400078e02ff */
[----:B------:R-:W-:-:S04]  /*5bf0*/  IMAD.WIDE.U32 R18, R16, R99, R18 ;  /* 0x0000006310127225 */ /* 0x000fc800078e0012 */
[----:B------:R-:W-:Y:S01]  /*5c00*/  IMAD R16, R16, R101, R17 ;  /* 0x0000006510107224 */ /* 0x000fe200078e0211 */
[----:B------:R-:W-:-:S04]  /*5c10*/  MOV R17, R97 ;  /* 0x0000006100117202 */ /* 0x000fc80000000f00 */
[----:B------:R-:W-:Y:S01]  /*5c20*/  IADD3 R19, R16, R19, RZ ;  /* 0x0000001310137210 */ /* 0x000fe20007ffe0ff */
[----:B------:R-:W-:Y:S05]  /*5c30*/  BRA `(.L_x_56) ;  /* 0x00000000005c7947 */ /* 0x000fea0003800000 */
.L_x_55:
[----:B------:R-:W-:Y:S01]  /*5c40*/  ULDC UR4, c[0x0][0x2b0] ;  /* 0x0000ac0000047ab9 */ /* 0x000fe20000000800 */
[----:B------:R-:W-:Y:S01]  /*5c50*/  IMAD.MOV.U32 R102, RZ, RZ, RZ ;  /* 0x000000ffff667224 */ /* 0x000fe200078e00ff */
[----:B--2---:R-:W-:-:S04]  /*5c60*/  MOV R99, UR4 ;  /* 0x0000000400637c02 */ /* 0x004fc80008000f00 */
[----:B------:R-:W2:Y:S01]  /*5c70*/  I2F.U32.RP R96, R99 ;  /* 0x0000006300607306 */ /* 0x000ea20000209000 */
[----:B------:R-:W-:-:S07]  /*5c80*/  ISETP.NE.U32.AND P0, PT, R99, RZ, PT ;  /* 0x000000ff6300720c */ /* 0x000fce0003f05070 */
[----:B--2---:R-:W2:Y:S02]  /*5c90*/  MUFU.RCP R19, R96 ;  /* 0x0000006000137308 */ /* 0x004ea40000001000 */
[----:B--2---:R-:W-:-:S06]  /*5ca0*/  VIADD R19, R19, 0xffffffe ;  /* 0x0ffffffe13137836 */ /* 0x004fcc0000000000 */
[----:B------:R-:W2:Y:S02]  /*5cb0*/  F2I.FTZ.U32.TRUNC.NTZ R103, R19 ;  /* 0x0000001300677305 */ /* 0x000ea4000021f000 */
[----:B--2---:R-:W-:Y:S01]  /*5cc0*/  IMAD R17, R103, R99, RZ ;  /* 0x0000006367117224 */ /* 0x004fe200078e02ff */
[----:B------:R-:W-:-:S04]  /*5cd0*/  MOV R19, RZ ;  /* 0x000000ff00137202 */ /* 0x000fc80000000f00 */
        /* <DEDUP_REMOVED lines=13> */
.L_x_56:
[----:B------:R-:W-:Y:S05]  /*5db0*/  BSYNC B0 ;  /* 0x0000000000007941 */ /* 0x000fea0003800000 */
.L_x_54:
[----:B------:R-:W-:Y:S01]  /*5dc0*/  ULDC.64 UR4, c[0x0][0x210] ;  /* 0x0000840000047ab9 */ /* 0x000fe20000000a00 */
[----:B------:R-:W-:Y:S01]  /*5dd0*/  VIADD R16, R90, 0x1 ;  /* 0x000000015a107836 */ /* 0x000fe20000000000 */
[----:B------:R-:W-:Y:S01]  /*5de0*/  ISETP.GE.AND P3, PT, R0, UR5, PT ;  /* 0x0000000500007c0c */ /* 0x000fe2000bf66270 */
[----:B------:R-:W-:Y:S01]  /*5df0*/  BSSY B0, `(.L_x_57) ;  /* 0x000002a000007945 */ /* 0x000fe20003800000 */
[--C-:B------:R-:W-:Y:S02]  /*5e00*/  SHF.R.U64 R18, R18, 0x3, R19.reuse ;  /* 0x0000000312127819 */ /* 0x100fe40000001213 */
[----:B------:R-:W-:Y:S01]  /*5e10*/  ISETP.LT.AND P3, PT, R16, UR4, !P3 ;  /* 0x0000000410007c0c */ /* 0x000fe2000df61270 */
[----:B------:R-:W-:Y:S01]  /*5e20*/  ULDC.64 UR4, c[0x0][0x2b8] ;  /* 0x0000ae0000047ab9 */ /* 0x000fe20000000a00 */
[----:B------:R-:W-:Y:S02]  /*5e30*/  ISETP.LE.U32.AND P0, PT, R17, R18, PT ;  /* 0x000000121100720c */ /* 0x000fe40003f03070 */
[----:B------:R-:W-:-:S02]  /*5e40*/  SHF.R.U32.HI R19, RZ, 0x3, R19 ;  /* 0x00000003ff137819 */ /* 0x000fc40000011613 */
[----:B------:R-:W-:-:S04]  /*5e50*/  SHF.R.S32.HI R16, RZ, 0x1f, R17 ;  /* 0x0000001fff107819 */ /* 0x000fc80000011411 */
[----:B------:R-:W-:Y:S02]  /*5e60*/  ISETP.LE.U32.AND.EX P3, PT, R16, R19, P3, P0 ;  /* 0x000000131000720c */ /* 0x000fe40001f63100 */
[----:B------:R-:W-:-:S04]  /*5e70*/  IADD3 R18, P0, R110, UR4, RZ ;  /* 0x000000046e127c10 */ /* 0x000fc8000ff1e0ff */
[----:B------:R-:W-:Y:S02]  /*5e80*/  IADD3.X R19, R111, UR5, RZ, P0, !PT ;  /* 0x000000056f137c10 */ /* 0x000fe400087fe4ff */
[----:B------:R-:W-:-:S04]  /*5e90*/  IADD3 R103, P1, P0, R18, 0x100, -R68 ;  /* 0x0000010012677810 */ /* 0x000fc8000783e844 */
[----:B------:R-:W-:Y:S01]  /*5ea0*/  IADD3.X R96, R19, RZ, ~R69, P1, P0 ;  /* 0x000000ff13607210 */ /* 0x000fe20000fe0c45 */
[----:B------:R2:W-:Y:S03]  /*5eb0*/  @P3 STG.E.64 desc[UR14][R18.64], R14 ;  /* 0x0000000e12003986 */ /* 0x0005e6000c101b0e */
[----:B------:R-:W-:-:S04]  /*5ec0*/  LOP3.LUT R101, R96, R101, RZ, 0xfc, !PT ;  /* 0x0000006560657212 */ /* 0x000fc800078efcff */
[----:B------:R-:W-:-:S13]  /*5ed0*/  ISETP.NE.U32.AND P0, PT, R101, RZ, PT ;  /* 0x000000ff6500720c */ /* 0x000fda0003f05070 */
[----:B------:R-:W-:Y:S05]  /*5ee0*/  @!P0 BRA `(.L_x_58) ;  /* 0x00000000001c8947 */ /* 0x000fea0003800000 */
[----:B------:R-:W-:Y:S01]  /*5ef0*/  ULDC.64 UR4, c[0x0][0x2b0] ;  /* 0x0000ac0000047ab9 */ /* 0x000fe20000000a00 */
[----:B------:R-:W-:Y:S01]  /*5f00*/  IMAD.MOV.U32 R101, RZ, RZ, R96 ;  /* 0x000000ffff657224 */ /* 0x000fe200078e0060 */
[----:B------:R-:W-:Y:S01]  /*5f10*/  MOV R99, UR5 ;  /* 0x0000000500637c02 */ /* 0x000fe20008000f00 */
[----:B------:R-:W-:Y:S01]  /*5f20*/  IMAD.U32 R102, RZ, RZ, UR4 ;  /* 0x00000004ff667e24 */ /* 0x000fe2000f8e00ff */
[----:B------:R-:W-:Y:S02]  /*5f30*/  MOV R98, 0x5f50 ;  /* 0x00005f5000627802 */ /* 0x000fe40000000f00 */
[----:B-12--5:R-:W-:Y:S05]  /*5f40*/  CALL.REL.NOINC `($__internal_1_$__cuda_sm20_rem_u64) ;  /* 0x0000013c003c7944 */ /* 0x026fea0003c00000 */
[----:B------:R-:W-:Y:S05]  /*5f50*/  BRA `(.L_x_59) ;  /* 0x00000000004c7947 */ /* 0x000fea0003800000 */
.L_x_58:
        /* <DEDUP_REMOVED lines=19> */
.L_x_59:
[----:B------:R-:W-:Y:S05]  /*6090*/  BSYNC B0 ;  /* 0x0000000000007941 */ /* 0x000fea0003800000 */
.L_x_57:
[----:B------:R-:W-:Y:S01]  /*60a0*/  VIADD R15, R0, 0x20 ;  /* 0x00000020000f7836 */ /* 0x000fe20000000000 */
[----:B------:R-:W-:Y:S01]  /*60b0*/  ULDC.64 UR4, c[0x0][0x210] ;  /* 0x0000840000047ab9 */ /* 0x000fe20000000a00 */
[----:B------:R-:W-:Y:S01]  /*60c0*/  VIADD R14, R90, 0x1 ;  /* 0x000000015a0e7836 */ /* 0x000fe20000000000 */
[--C-:B------:R-:W-:Y:S01]  /*60d0*/  SHF.R.U64 R96, R106, 0x3, R107.reuse ;  /* 0x000000036a607819 */ /* 0x100fe2000000126b */
[----:B------:R-:W-:Y:S01]  /*60e0*/  ULDC.64 UR6, c[0x0][0x2b8] ;  /* 0x0000ae0000067ab9 */ /* 0x000fe20000000a00 */
[----:B------:R-:W-:Y:S01]  /*60f0*/  ISETP.GE.AND P4, PT, R15, UR5, PT ;  /* 0x000000050f007c0c */ /* 0x000fe2000bf86270 */
[----:B------:R-:W-:Y:S01]  /*6100*/  BSSY B0, `(.L_x_60) ;  /* 0x000003d000007945 */ /* 0x000fe20003800000 */
[----:B------:R-:W-:Y:S02]  /*6110*/  SHF.R.U32.HI R15, RZ, 0x3, R107 ;  /* 0x00000003ff0f7819 */ /* 0x000fe4000001166b */
[----:B------:R-:W-:Y:S02]  /*6120*/  ISETP.LE.U32.AND P0, PT, R17, R96, PT ;  /* 0x000000601100720c */ /* 0x000fe40003f03070 */
[----:B------:R-:W-:Y:S01]  /*6130*/  ISETP.LT.AND P4, PT, R14, UR4, !P4 ;  /* 0x000000040e007c0c */ /* 0x000fe2000e781270 */
[----:B------:R-:W-:-:S03]  /*6140*/  ULDC UR4, c[0x0][0x2b4] ;  /* 0x0000ad0000047ab9 */ /* 0x000fc60000000800 */
[----:B------:R-:W-:Y:S02]  /*6150*/  ISETP.LE.U32.AND.EX P4, PT, R16, R15, P4, P0 ;  /* 0x0000000f1000720c */ /* 0x000fe40002783100 */
[----:B------:R-:W-:-:S04]  /*6160*/  IADD3 R15, P0, R110, UR6, RZ ;  /* 0x000000066e0f7c10 */ /* 0x000fc8000ff1e0ff */
[----:B------:R-:W-:Y:S02]  /*6170*/  IADD3 RZ, P3, P1, -R68, UR6, R15 ;  /* 0x0000000644ff7c10 */ /* 0x000fe4000f97e10f */
[----:B------:R-:W-:-:S04]  /*6180*/  IADD3.X R14, R111, UR7, RZ, P0, !PT ;  /* 0x000000076f0e7c10 */ /* 0x000fc800087fe4ff */
[----:B------:R-:W-:Y:S01]  /*6190*/  IADD3.X R17, ~R69, UR7, R14, P3, P1 ;  /* 0x0000000745117c10 */ /* 0x000fe20009fe250e */
[----:B------:R-:W-:Y:S02]  /*61a0*/  @P4 IMAD.MOV.U32 R96, RZ, RZ, R18 ;  /* 0x000000ffff604224 */ /* 0x000fe400078e0012 */
[----:B------:R-:W-:Y:S02]  /*61b0*/  @P4 IMAD.MOV.U32 R97, RZ, RZ, R19 ;  /* 0x000000ffff614224 */ /* 0x000fe400078e0013 */
[----:B------:R-:W-:-:S03]  /*61c0*/  IMAD.U32 R18, RZ, RZ, UR4 ;  /* 0x00000004ff127e24 */ /* 0x000fc6000f8e00ff */
[----:B------:R2:W-:Y:S02]  /*61d0*/  @P4 STG.E.64 desc[UR14][R96.64+0x100], R4 ;  /* 0x0001000460004986 */ /* 0x0005e4000c101b0e */
[----:B------:R-:W-:-:S04]  /*61e0*/  LOP3.LUT R17, R17, R18, RZ, 0xfc, !PT ;  /* 0x0000001211117212 */ /* 0x000fc800078efcff */
[----:B------:R-:W-:-:S13]  /*61f0*/  ISETP.NE.U32.AND P0, PT, R17, RZ, PT ;  /* 0x000000ff1100720c */ /* 0x000fda0003f05070 */
[----:B------:R-:W-:Y:S05]  /*6200*/  @!P0 BRA `(.L_x_61) ;  /* 0x0000000000508947 */ /* 0x000fea0003800000 */
[----:B--2---:R-:W-:Y:S01]  /*6210*/  IADD3 R4, P1, P0, -R68, UR6, R15 ;  /* 0x0000000644047c10 */ /* 0x004fe2000f83e10f */
[----:B------:R-:W-:Y:S01]  /*6220*/  ULDC.64 UR4, c[0x0][0x2b0] ;  /* 0x0000ac0000047ab9 */ /* 0x000fe20000000a00 */
[----:B------:R-:W-:Y:S01]  /*6230*/  MOV R102, 0x62a0 ;  /* 0x000062a000667802 */ /* 0x000fe20000000f00 */
[----:B------:R-:W-:Y:S01]  /*6240*/  IMAD.U32 R106, RZ, RZ, UR4 ;  /* 0x00000004ff6a7e24 */ /* 0x000fe2000f8e00ff */
[----:B------:R-:W-:Y:S01]  /*6250*/  IADD3.X R5, ~R69, UR7, R14, P1, P0 ;  /* 0x0000000745057c10 */ /* 0x000fe20008fe050e */
[----:B------:R-:W-:Y:S01]  /*6260*/  IMAD.U32 R101, RZ, RZ, UR5 ;  /* 0x00000005ff657e24 */ /* 0x000fe2000f8e00ff */
[----:B------:R-:W-:-:S03]  /*6270*/  MOV R98, R4 ;  /* 0x0000000400627202 */ /* 0x000fc60000000f00 */
[----:B------:R-:W-:Y:S02]  /*6280*/  IMAD.MOV.U32 R99, RZ, RZ, R5 ;  /* 0x000000ffff637224 */ /* 0x000fe400078e0005 */
[----:B-1---5:R-:W-:Y:S05]  /*6290*/  CALL.REL.NOINC `($__internal_0_$__cuda_sm20_div_u64) ;  /* 0x0000013400587944 */ /* 0x022fea0003c00000 */
[----:B------:R-:W-:Y:S01]  /*62a0*/  IADD3 R15, P0, RZ, -R97, RZ ;  /* 0x80000061ff0f7210 */ /* 0x000fe20007f1e0ff */
[----:B------:R-:W-:Y:S02]  /*62b0*/  ULDC.64 UR4, c[0x0][0x2b0] ;  /* 0x0000ac0000047ab9 */ /* 0x000fe40000000a00 */
[----:B------:R-:W-:Y:S02]  /*62c0*/  MOV R19, UR4 ;  /* 0x0000000400137c02 */ /* 0x000fe40008000f00 */
[----:B------:R-:W-:Y:S02]  /*62d0*/  IADD3.X R14, RZ, ~R99, RZ, P0, !PT ;  /* 0x80000063ff0e7210 */ /* 0x000fe400007fe4ff */
[----:B------:R-:W-:Y:S01]  /*62e0*/  MOV R18, UR5 ;  /* 0x0000000500127c02 */ /* 0x000fe20008000f00 */
[----:B------:R-:W-:-:S04]  /*62f0*/  IMAD.WIDE.U32 R16, R15, R19, R4 ;  /* 0x000000130f107225 */ /* 0x000fc800078e0004 */
[----:B------:R-:W-:-:S04]  /*6300*/  IMAD R14, R14, R19, RZ ;  /* 0x000000130e0e7224 */ /* 0x000fc800078e02ff */
[----:B------:R-:W-:Y:S01]  /*6310*/  IMAD R14, R15, R18, R14 ;  /* 0x000000120f0e7224 */ /* 0x000fe200078e020e */
[----:B------:R-:W-:-:S04]  /*6320*/  MOV R15, R97 ;  /* 0x00000061000f7202 */ /* 0x000fc80000000f00 */
[----:B------:R-:W-:Y:S01]  /*6330*/  IADD3 R97, R14, R17, RZ ;  /* 0x000000110e617210 */ /* 0x000fe20007ffe0ff */
[----:B------:R-:W-:Y:S05]  /*6340*/  BRA `(.L_x_62) ;  /* 0x0000000000607947 */ /* 0x000fea0003800000 */
.L_x_61:
[----:B------:R-:W-:Y:S01]  /*6350*/  ULDC UR4, c[0x0][0x2b0] ;  /* 0x0000ac0000047ab9 */ /* 0x000fe20000000800 */
[----:B--2---:R-:W-:Y:S01]  /*6360*/  IMAD.MOV.U32 R96, RZ, RZ, RZ ;  /* 0x000000ffff607224 */ /* 0x004fe200078e00ff */
[----:B------:R-:W-:Y:S01]  /*6370*/  IADD3 R16, -R68, UR6, R15 ;  /* 0x0000000644107c10 */ /* 0x000fe2000fffe10f */
[----:B------:R-:W-:-:S04]  /*6380*/  IMAD.U32 R19, RZ, RZ, UR4 ;  /* 0x00000004ff137e24 */ /* 0x000fc8000f8e00ff */
[----:B------:R-:W2:Y:S01]  /*6390*/  I2F.U32.RP R17, R19 ;  /* 0x0000001300117306 */ /* 0x000ea20000209000 */
[----:B------:R-:W-:-:S07]  /*63a0*/  ISETP.NE.U32.AND P0, PT, R19, RZ, PT ;  /* 0x000000ff1300720c */ /* 0x000fce0003f05070 */
[----:B--2---:R-:W2:Y:S02]  /*63b0*/  MUFU.RCP R14, R17 ;  /* 0x00000011000e7308 */ /* 0x004ea40000001000 */
[----:B--2---:R-:W-:-:S06]  /*63c0*/  VIADD R14, R14, 0xffffffe ;  /* 0x0ffffffe0e0e7836 */ /* 0x004fcc0000000000 */
[----:B------:R-:W2:Y:S02]  /*63d0*/  F2I.FTZ.U32.TRUNC.NTZ R97, R14 ;  /* 0x0000000e00617305 */ /* 0x000ea4000021f000 */
[----:B--2---:R-:W-:-:S05]  /*63e0*/  IMAD R5, R97, R19, RZ ;  /* 0x0000001361057224 */ /* 0x004fca00078e02ff */
[----:B------:R-:W-:-:S05]  /*63f0*/  IADD3 R5, -R5, RZ, RZ ;  /* 0x000000ff05057210 */ /* 0x000fca0007ffe1ff */
[----:B------:R-:W-:Y:S01]  /*6400*/  IMAD.HI.U32 R5, R97, R5, R96 ;  /* 0x0000000561057227 */ /* 0x000fe200078e0060 */
[----:B------:R-:W-:-:S05]  /*6410*/  MOV R97, RZ ;  /* 0x000000ff00617202 */ /* 0x000fca0000000f00 */
        /* <DEDUP_REMOVED lines=11> */
.L_x_62:
[----:B------:R-:W-:Y:S05]  /*64d0*/  BSYNC B0 ;  /* 0x0000000000007941 */ /* 0x000fea0003800000 */
.L_x_60:
[----:B------:R-:W2:Y:S01]  /*64e0*/  LDC.64 R4, c[0x0][0x2b8] ;  /* 0x0000ae00ff047b82 */ /* 0x000ea20000000a00 */
[----:B------:R-:W-:Y:S01]  /*64f0*/  ULDC.64 UR4, c[0x0][0x210] ;  /* 0x0000840000047ab9 */ /* 0x000fe20000000a00 */
[----:B------:R-:W-:Y:S01]  /*6500*/  VIADD R14, R90, 0x2 ;  /* 0x000000025a0e7836 */ /* 0x000fe20000000000 */
[----:B------:R-:W-:Y:S01]  /*6510*/  ISETP.GE.AND P3, PT, R0, UR5, PT ;  /* 0x0000000500007c0c */ /* 0x000fe2000bf66270 */
[----:B------:R-:W-:Y:S01]  /*6520*/  BSSY B0, `(.L_x_63) ;  /* 0x0000029000007945 */ /* 0x000fe20003800000 */
[--C-:B------:R-:W-:Y:S02]  /*6530*/  SHF.R.U64 R16, R16, 0x3, R97.reuse ;  /* 0x0000000310107819 */ /* 0x100fe40000001261 */
[----:B------:R-:W-:Y:S02]  /*6540*/  ISETP.LT.AND P3, PT, R14, UR4, !P3 ;  /* 0x000000040e007c0c */ /* 0x000fe4000df61270 */
[----:B------:R-:W-:Y:S02]  /*6550*/  ISETP.LE.U32.AND P1, PT, R15, R16, PT ;  /* 0x000000100f00720c */ /* 0x000fe40003f23070 */
[----:B------:R-:W-:-:S02]  /*6560*/  SHF.R.U32.HI R97, RZ, 0x3, R97 ;  /* 0x00000003ff617819 */ /* 0x000fc40000011661 */
[----:B------:R-:W-:-:S04]  /*6570*/  SHF.R.S32.HI R14, RZ, 0x1f, R15 ;  /* 0x0000001fff0e7819 */ /* 0x000fc8000001140f */
[----:B------:R-:W-:Y:S02]  /*6580*/  ISETP.LE.U32.AND.EX P3, PT, R14, R97, P3, P1 ;  /* 0x000000610e00720c */ /* 0x000fe40001f63110 */
[----:B--2---:R-:W-:-:S04]  /*6590*/  IADD3 R17, P0, R110, R4, RZ ;  /* 0x000000046e117210 */ /* 0x004fc80007f1e0ff */
[----:B------:R-:W-:-:S04]  /*65a0*/  IADD3 R16, P1, R4, R17, RZ ;  /* 0x0000001104107210 */ /* 0x000fc80007f3e0ff */
[----:B------:R-:W-:Y:S02]  /*65b0*/  IADD3.X R17, R5, R111, R5, P1, P0 ;  /* 0x0000006f05117210 */ /* 0x000fe40000fe0405 */
[----:B------:R-:W-:-:S03]  /*65c0*/  IADD3 R103, P1, P0, R16, 0x100, -R68 ;  /* 0x0000010010677810 */ /* 0x000fc6000783e844 */
[----:B------:R2:W-:Y:S01]  /*65d0*/  @P3 STG.E.64 desc[UR14][R16.64], R12 ;  /* 0x0000000c10003986 */ /* 0x0005e2000c101b0e */
[----:B------:R-:W-:-:S04]  /*65e0*/  IADD3.X R101, R17, RZ, ~R69, P1, P0 ;  /* 0x000000ff11657210 */ /* 0x000fc80000fe0c45 */
[----:B------:R-:W-:-:S04]  /*65f0*/  LOP3.LUT R18, R101, R18, RZ, 0xfc, !PT ;  /* 0x0000001265127212 */ /* 0x000fc800078efcff */
[----:B------:R-:W-:-:S13]  /*6600*/  ISETP.NE.U32.AND P0, PT, R18, RZ, PT ;  /* 0x000000ff1200720c */ /* 0x000fda0003f05070 */
[----:B------:R-:W-:Y:S05]  /*6610*/  @!P0 BRA `(.L_x_64) ;  /* 0x0000000000188947 */ /* 0x000fea0003800000 */
[----:B------:R-:W-:Y:S01]  /*6620*/  ULDC.64 UR4, c[0x0][0x2b0] ;  /* 0x0000ac0000047ab9 */ /* 0x000fe20000000a00 */
[----:B------:R-:W-:Y:S01]  /*6630*/  MOV R98, 0x6670 ;  /* 0x0000667000627802 */ /* 0x000fe20000000f00 */
[----:B------:R-:W-:Y:S01]  /*6640*/  IMAD.U32 R102, RZ, RZ, UR4 ;  /* 0x00000004ff667e24 */ /* 0x000fe2000f8e00ff */
[----:B------:R-:W-:Y:S02]  /*6650*/  MOV R99, UR5 ;  /* 0x0000000500637c02 */ /* 0x000fe40008000f00 */
[----:B-12--5:R-:W-:Y:S05]  /*6660*/  CALL.REL.NOINC `($__internal_1_$__cuda_sm20_rem_u64) ;  /* 0x0000013400747944 */ /* 0x026fea0003c00000 */
[----:B------:R-:W-:Y:S05]  /*6670*/  BRA `(.L_x_65) ;  /* 0x00000000004c7947 */ /* 0x000fea0003800000 */
.L_x_64:
[----:B--2---:R-:W2:Y:S01]  /*6680*/  I2F.U32.RP R12, R19 ;  /* 0x00000013000c7306 */ /* 0x004ea20000209000 */
[----:B------:R-:W-:Y:S02]  /*6690*/  MOV R96, RZ ;  /* 0x000000ff00607202 */ /* 0x000fe40000000f00 */
[----:B------:R-:W-:-:S05]  /*66a0*/  MOV R107, RZ ;  /* 0x000000ff006b7202 */ /* 0x000fca0000000f00 */
[----:B--2---:R-:W2:Y:S02]  /*66b0*/  MUFU.RCP R5, R12 ;  /* 0x0000000c00057308 */ /* 0x004ea40000001000 */
[----:B--2---:R-:W-:-:S06]  /*66c0*/  VIADD R5, R5, 0xffffffe ;  /* 0x0ffffffe05057836 */ /* 0x004fcc0000000000 */
[----:B------:R-:W2:Y:S02]  /*66d0*/  F2I.FTZ.U32.TRUNC.NTZ R97, R5 ;  /* 0x0000000500617305 */ /* 0x000ea4000021f000 */
[----:B--2---:R-:W-:-:S04]  /*66e0*/  IMAD.MOV R4, RZ, RZ, -R97 ;  /* 0x000000ffff047224 */ /* 0x004fc800078e0a61 */
        /* <DEDUP_REMOVED lines=12> */
.L_x_65:
[----:B------:R-:W-:Y:S05]  /*67b0*/  BSYNC B0 ;  /* 0x0000000000007941 */ /* 0x000fea0003800000 */
.L_x_63:
[----:B------:R-:W2:Y:S01]  /*67c0*/  LDC.64 R4, c[0x0][0x2b8] ;  /* 0x0000ae00ff047b82 */ /* 0x000ea20000000a00 */
[----:B------:R-:W-:Y:S01]  /*67d0*/  VIADD R12, R0, 0x20 ;  /* 0x00000020000c7836 */ /* 0x000fe20000000000 */
[----:B------:R-:W-:Y:S01]  /*67e0*/  ULDC.64 UR4, c[0x0][0x210] ;  /* 0x0000840000047ab9 */ /* 0x000fe20000000a00 */
[--C-:B------:R-:W-:Y:S01]  /*67f0*/  SHF.R.U64 R18, R106, 0x3, R107.reuse ;  /* 0x000000036a127819 */ /* 0x100fe2000000126b */
[----:B------:R-:W-:Y:S01]  /*6800*/  BSSY B0, `(.L_x_66) ;  /* 0x000003c000007945 */ /* 0x000fe20003800000 */
[----:B------:R-:W-:Y:S02]  /*6810*/  SHF.R.U32.HI R13, RZ, 0x3, R107 ;  /* 0x00000003ff0d7819 */ /* 0x000fe4000001166b */
[----:B------:R-:W-:Y:S01]  /*6820*/  ISETP.GE.AND P5, PT, R12, UR5, PT ;  /* 0x000000050c007c0c */ /* 0x000fe2000bfa6270 */
[----:B------:R-:W-:Y:S01]  /*6830*/  VIADD R12, R90, 0x2 ;  /* 0x000000025a0c7836 */ /* 0x000fe20000000000 */
[----:B------:R-:W-:-:S04]  /*6840*/  ISETP.LE.U32.AND P0, PT, R15, R18, PT ;  /* 0x000000120f00720c */ /* 0x000fc80003f03070 */
[----:B------:R-:W-:Y:S01]  /*6850*/  ISETP.LT.AND P5, PT, R12, UR4, !P5 ;  /* 0x000000040c007c0c */ /* 0x000fe2000efa1270 */
[----:B------:R-:W-:-:S03]  /*6860*/  ULDC UR4, c[0x0][0x2b4] ;  /* 0x0000ad0000047ab9 */ /* 0x000fc60000000800 */
[----:B------:R-:W-:Y:S02]  /*6870*/  ISETP.LE.U32.AND.EX P5, PT, R14, R13, P5, P0 ;  /* 0x0000000d0e00720c */ /* 0x000fe40002fa3100 */
[----:B--2---:R-:W-:-:S04]  /*6880*/  IADD3 R13, P1, R110, R4, RZ ;  /* 0x000000046e0d7210 */ /* 0x004fc80007f3e0ff */
[----:B------:R-:W-:-:S07]  /*6890*/  IADD3 R13, P0, R4, R13, RZ ;  /* 0x0000000d040d7210 */ /* 0x000fce0007f1e0ff */
[----:B------:R2:W-:Y:S01]  /*68a0*/  @P5 STG.E.64 desc[UR14][R16.64+0x100], R10 ;  /* 0x0001000a10005986 */ /* 0x0005e2000c101b0e */
[----:B------:R-:W-:Y:S01]  /*68b0*/  IADD3 R4, P4, P3, -R68, R4, R13 ;  /* 0x0000000444047210 */ /* 0x000fe20007b9e10d */
[----:B------:R-:W-:Y:S01]  /*68c0*/  IMAD.U32 R13, RZ, RZ, UR4 ;  /* 0x00000004ff0d7e24 */ /* 0x000fe2000f8e00ff */
[----:B------:R-:W-:-:S04]  /*68d0*/  IADD3.X R12, R5, R111, R5, P0, P1 ;  /* 0x0000006f050c7210 */ /* 0x000fc800007e2405 */
[----:B------:R-:W-:-:S04]  /*68e0*/  IADD3.X R5, ~R69, R5, R12, P4, P3 ;  /* 0x0000000545057210 */ /* 0x000fc800027e650c */
[----:B------:R-:W-:-:S04]  /*68f0*/  LOP3.LUT R12, R5, R13, RZ, 0xfc, !PT ;  /* 0x0000000d050c7212 */ /* 0x000fc800078efcff */
[----:B------:R-:W-:-:S13]  /*6900*/  ISETP.NE.U32.AND P0, PT, R12, RZ, PT ;  /* 0x000000ff0c00720c */ /* 0x000fda0003f05070 */
[----:B--2---:R-:W-:Y:S05]  /*6910*/  @!P0 BRA `(.L_x_67) ;  /* 0x00000000004c8947 */ /* 0x004fea0003800000 */
[----:B------:R-:W-:Y:S01]  /*6920*/  ULDC.64 UR4, c[0x0][0x2b0] ;  /* 0x0000ac0000047ab9 */ /* 0x000fe20000000a00 */
[----:B------:R-:W-:Y:S01]  /*6930*/  IMAD.MOV.U32 R98, RZ, RZ, R4 ;  /* 0x000000ffff627224 */ /* 0x000fe200078e0004 */
        /* <DEDUP_REMOVED lines=9> */
[----:B------:R-:W-:Y:S01]  /*69d0*/  MOV R13, UR5 ;  /* 0x00000005000d7c02 */ /* 0x000fe20008000f00 */
[----:B------:R-:W-:-:S04]  /*69e0*/  IMAD.WIDE.U32 R4, R10, R15, R4 ;  /* 0x0000000f0a047225 */ /* 0x000fc800078e0004 */
[----:B------:R-:W-:Y:S01]  /*69f0*/  IMAD R11, R12, R15, RZ ;  /* 0x0000000f0c0b7224 */ /* 0x000fe200078e02ff */
[----:B------:R-:W-:-:S03]  /*6a00*/  MOV R12, R4 ;  /* 0x00000004000c7202 */ /* 0x000fc60000000f00 */
[----:B------:R-:W-:Y:S02]  /*6a10*/  IMAD R10, R10, R13, R11 ;  /* 0x0000000d0a0a7224 */ /* 0x000fe400078e020b */
[----:B------:R-:W-:Y:S02]  /*6a20*/  IMAD.MOV.U32 R11, RZ, RZ, R97 ;  /* 0x000000ffff0b7224 */ /* 0x000fe400078e0061 */
[----:B------:R-:W-:Y:S01]  /*6a30*/  IMAD.IADD R19, R10, 0x1, R5 ;  /* 0x000000010a137824 */ /* 0x000fe200078e0205 */
[----:B------:R-:W-:Y:S05]  /*6a40*/  BRA `(.L_x_68) ;  /* 0x00000000005c7947 */ /* 0x000fea0003800000 */
.L_x_67:
[----:B------:R-:W-:Y:S01]  /*6a50*/  ULDC UR4, c[0x0][0x2b0] ;  /* 0x0000ac0000047ab9 */ /* 0x000fe20000000800 */
[----:B------:R-:W-:Y:S01]  /*6a60*/  IMAD.MOV.U32 R16, RZ, RZ, RZ ;  /* 0x000000ffff107224 */ /* 0x000fe200078e00ff */
[----:B------:R-:W-:Y:S02]  /*6a70*/  MOV R15, UR4 ;  /* 0x00000004000f7c02 */ /* 0x000fe40008000f00 */
[----:B------:R-:W-:Y:S02]  /*6a80*/  MOV R19, RZ ;  /* 0x000000ff00137202 */ /* 0x000fe40000000f00 */
[----:B------:R-:W2:Y:S01]  /*6a90*/  I2F.U32.RP R14, R15 ;  /* 0x0000000f000e7306 */ /* 0x000ea20000209000 */
[----:B------:R-:W-:-:S07]  /*6aa0*/  ISETP.NE.U32.AND P0, PT, R15, RZ, PT ;  /* 0x000000ff0f00720c */ /* 0x000fce0003f05070 */
[----:B--2---:R-:W2:Y:S02]  /*6ab0*/  MUFU.RCP R12, R14 ;  /* 0x0000000e000c7308 */ /* 0x004ea40000001000 */
[----:B--2---:R-:W-:-:S06]  /*6ac0*/  VIADD R12, R12, 0xffffffe ;  /* 0x0ffffffe0c0c7836 */ /* 0x004fcc0000000000 */
[----:B------:R-:W2:Y:S02]  /*6ad0*/  F2I.FTZ.U32.TRUNC.NTZ R17, R12 ;  /* 0x0000000c00117305 */ /* 0x000ea4000021f000 */
[----:B--2---:R-:W-:-:S05]  /*6ae0*/  IMAD R11, R17, R15, RZ ;  /* 0x0000000f110b7224 */ /* 0x004fca00078e02ff */
        /* <DEDUP_REMOVED lines=13> */
.L_x_68:
[----:B------:R-:W-:Y:S05]  /*6bc0*/  BSYNC B0 ;  /* 0x0000000000007941 */ /* 0x000fea0003800000 */
.L_x_66:
        /* <DEDUP_REMOVED lines=13> */
[----:B------:R-:W-:Y:S02]  /*6ca0*/  IADD3 R4, P0, R4, R17, RZ ;  /* 0x0000001104047210 */ /* 0x000fe40007f1e0ff */
[----:B------:R-:W-:-:S05]  /*6cb0*/  IADD3.X R12, R5, R111, R5, P1, P3 ;  /* 0x0000006f050c7210 */ /* 0x000fca0000fe6405 */
[----:B------:R-:W-:Y:S01]  /*6cc0*/  IMAD.X R5, R5, 0x1, R12, P0 ;  /* 0x0000000105057824 */ /* 0x000fe200000e060c */
[----:B------:R-:W-:-:S04]  /*6cd0*/  IADD3 R103, P1, P0, R4, 0x100, -R68 ;  /* 0x0000010004677810 */ /* 0x000fc8000783e844 */
[----:B------:R-:W-:Y:S01]  /*6ce0*/  IADD3.X R101, R5, RZ, ~R69, P1, P0 ;  /* 0x000000ff05657210 */ /* 0x000fe20000fe0c45 */
[----:B------:R2:W-:Y:S03]  /*6cf0*/  @P4 STG.E.64 desc[UR14][R4.64], R8 ;  /* 0x0000000804004986 */ /* 0x0005e6000c101b0e */
        /* <DEDUP_REMOVED lines=9> */
.L_x_70:
[----:B------:R-:W2:Y:S01]  /*6d90*/  I2F.U32.RP R12, R15 ;  /* 0x0000000f000c7306 */ /* 0x000ea20000209000 */
        /* <DEDUP_REMOVED lines=18> */
.L_x_71:
[----:B------:R-:W-:Y:S05]  /*6ec0*/  BSYNC B0 ;  /* 0x0000000000007941 */ /* 0x000fea0003800000 */
.L_x_69:
[----:B------:R-:W-:Y:S01]  /*6ed0*/  VIADD R8, R0, 0x20 ;  /* 0x0000002000087836 */ /* 0x000fe20000000000 */
[----:B------:R-:W-:Y:S01]  /*6ee0*/  ULDC.64 UR6, c[0x0][0x210] ;  /* 0x0000840000067ab9 */ /* 0x000fe20000000a00 */
[----:B------:R-:W-:Y:S01]  /*6ef0*/  VIADD R9, R90, 0x3 ;  /* 0x000000035a097836 */ /* 0x000fe20000000000 */
[--C-:B------:R-:W-:Y:S02]  /*6f00*/  SHF.R.U64 R12, R106, 0x3, R107.reuse ;  /* 0x000000036a0c7819 */ /* 0x100fe4000000126b */
[----:B------:R-:W-:Y:S02]  /*6f10*/  ISETP.GE.AND P1, PT, R8, UR7, PT ;  /* 0x0000000708007c0c */ /* 0x000fe4000bf26270 */
[----:B------:R-:W-:Y:S02]  /*6f20*/  SHF.R.U32.HI R13, RZ, 0x3, R107 ;  /* 0x00000003ff0d7819 */ /* 0x000fe4000001166b */
[----:B------:R-:W-:Y:S02]  /*6f30*/  ISETP.LE.U32.AND P3, PT, R11, R12, PT ;  /* 0x0000000c0b00720c */ /* 0x000fe40003f63070 */
[----:B------:R-:W-:-:S04]  /*6f40*/  ISETP.LT.AND P0, PT, R9, UR6, !P1 ;  /* 0x0000000609007c0c */ /* 0x000fc8000cf01270 */
[----:B------:R-:W-:-:S13]  /*6f50*/  ISETP.LE.U32.AND.EX P0, PT, R10, R13, P0, P3 ;  /* 0x0000000d0a00720c */ /* 0x000fda0000703130 */
[----:B------:R-:W-:Y:S05]  /*6f60*/  @!P0 BRA `(.L_x_72) ;  /* 0x00000000009c8947 */ /* 0x000fea0003800000 */
[----:B------:R2:W-:Y:S01]  /*6f70*/  STG.E.64 desc[UR14][R4.64+0x100], R6 ;  /* 0x0001000604007986 */ /* 0x0005e2000c101b0e */
[----:B------:R-:W-:Y:S05]  /*6f80*/  BRA `(.L_x_72) ;  /* 0x0000000000947947 */ /* 0x000fea0003800000 */
.L_x_47:
[----:B------:R-:W-:Y:S01]  /*6f90*/  ISETP.GE.AND P0, PT, R0, UR7, PT ;  /* 0x0000000700007c0c */ /* 0x000fe2000bf06270 */
[C---:B------:R-:W-:Y:S01]  /*6fa0*/  VIADD R18, R90.reuse, 0x1 ;  /* 0x000000015a127836 */ /* 0x040fe20000000000 */
[C---:B------:R-:W-:Y:S01]  /*6fb0*/  ISETP.LT.AND P3, PT, R90.reuse, UR6, !P1 ;  /* 0x000000065a007c0c */ /* 0x040fe2000cf61270 */
[----:B------:R-:W-:Y:S01]  /*6fc0*/  ULDC.64 UR4, c[0x0][0x2b8] ;  /* 0x0000ae0000047ab9 */ /* 0x000fe20000000a00 */
[----:B------:R-:W-:Y:S01]  /*6fd0*/  ISETP.LT.AND P4, PT, R90, UR6, !P0 ;  /* 0x000000065a007c0c */ /* 0x000fe2000c781270 */
[----:B------:R-:W-:Y:S01]  /*6fe0*/  UIADD3 UR10, UP0, UR4, 0x100, URZ ;  /* 0x00000100040a7890 */ /* 0x000fe2000ff1e03f */
[----:B------:R-:W-:-:S03]  /*6ff0*/  ISETP.LT.AND P5, PT, R18, UR6, !P1 ;  /* 0x0000000612007c0c */ /* 0x000fc6000cfa1270 */
[----:B------:R-:W-:-:S06]  /*7000*/  UIADD3.X UR9, URZ, UR5, URZ, UP0, !UPT ;  /* 0x000000053f097290 */ /* 0x000fcc00087fe43f */
[--C-:B------:R-:W-:Y:S02]  /*7010*/  @P3 IMAD.MOV.U32 R108, RZ, RZ, R110.reuse ;  /* 0x000000ffff6c3224 */ /* 0x100fe400078e006e */
[----:B------:R-:W-:Y:S02]  /*7020*/  @P4 IMAD.MOV.U32 R98, RZ, RZ, R110 ;  /* 0x000000ffff624224 */ /* 0x000fe400078e006e */
[--C-:B------:R-:W-:Y:S02]  /*7030*/  @P4 IMAD.MOV.U32 R99, RZ, RZ, R111.reuse ;  /* 0x000000ffff634224 */ /* 0x100fe400078e006f */
[----:B------:R-:W-:-:S03]  /*7040*/  @P3 IMAD.MOV.U32 R109, RZ, RZ, R111 ;  /* 0x000000ffff6d3224 */ /* 0x000fc600078e006f */
[----:B------:R1:W-:Y:S01]  /*7050*/  @P4 STG.E.64 desc[UR14][R98.64], R124 ;  /* 0x0000007c62004986 */ /* 0x0003e2000c101b0e */
[----:B------:R-:W-:Y:S01]  /*7060*/  ISETP.LT.AND P4, PT, R18, UR6, !P0 ;  /* 0x0000000612007c0c */ /* 0x000fe2000c781270 */
[----:B------:R-:W-:Y:S02]  /*7070*/  VIADD R18, R90, 0x2 ;  /* 0x000000025a127836 */ /* 0x000fe40000000000 */
[----:B------:R2:W-:Y:S01]  /*7080*/  @P3 STG.E.64 desc[UR14][R108.64+0x100], R16 ;  /* 0x000100106c003986 */ /* 0x0005e2000c101b0e */
[----:B------:R-:W-:-:S04]  /*7090*/  IADD3 R102, P3, R110, UR4, RZ ;  /* 0x000000046e667c10 */ /* 0x000fc8000ff7e0ff */
[----:B------:R-:W-:Y:S02]  /*70a0*/  IADD3.X R103, R111, UR5, RZ, P3, !PT ;  /* 0x000000056f677c10 */ /* 0x000fe40009ffe4ff */
[----:B------:R-:W-:-:S03]  /*70b0*/  IADD3 R106, P3, R110, UR10, RZ ;  /* 0x0000000a6e6a7c10 */ /* 0x000fc6000ff7e0ff */
[----:B------:R3:W-:Y:S01]  /*70c0*/  @P4 STG.E.64 desc[UR14][R102.64], R14 ;  /* 0x0000000e66004986 */ /* 0x0007e2000c101b0e */
[----:B------:R-:W-:Y:S02]  /*70d0*/  IADD3.X R107, R111, UR9, RZ, P3, !PT ;  /* 0x000000096f6b7c10 */ /* 0x000fe40009ffe4ff */
[----:B------:R-:W-:Y:S02]  /*70e0*/  ISETP.LT.AND P4, PT, R18, UR6, !P0 ;  /* 0x0000000612007c0c */ /* 0x000fe4000c781270 */
[----:B------:R-:W-:Y:S01]  /*70f0*/  ISETP.LT.AND P0, PT, R96, UR6, !P0 ;  /* 0x0000000660007c0c */ /* 0x000fe2000c701270 */
[----:B------:R3:W-:Y:S01]  /*7100*/  @P5 STG.E.64 desc[UR14][R106.64], R4 ;  /* 0x000000046a005986 */ /* 0x0007e2000c101b0e */
[C---:B-1----:R-:W-:Y:S02]  /*7110*/  IADD3 R98, P3, R102.reuse, UR4, RZ ;  /* 0x0000000466627c10 */ /* 0x042fe4000ff7e0ff */
[----:B--2---:R-:W-:Y:S02]  /*7120*/  IADD3 R16, P5, R102, UR10, RZ ;  /* 0x0000000a66107c10 */ /* 0x004fe4000ffbe0ff */
[----:B------:R-:W-:-:S02]  /*7130*/  IADD3.X R99, R103, UR5, RZ, P3, !PT ;  /* 0x0000000567637c10 */ /* 0x000fc40009ffe4ff */
[----:B------:R-:W-:Y:S02]  /*7140*/  ISETP.LT.AND P3, PT, R18, UR6, !P1 ;  /* 0x0000000612007c0c */ /* 0x000fe4000cf61270 */
[----:B------:R-:W-:Y:S01]  /*7150*/  IADD3.X R17, R103, UR9, RZ, P5, !PT ;  /* 0x0000000967117c10 */ /* 0x000fe2000affe4ff */
[----:B------:R1:W-:Y:S01]  /*7160*/  @P4 STG.E.64 desc[UR14][R98.64], R12 ;  /* 0x0000000c62004986 */ /* 0x0003e2000c101b0e */
[----:B------:R-:W-:-:S04]  /*7170*/  IADD3 R18, P5, R98, UR4, RZ ;  /* 0x0000000462127c10 */ /* 0x000fc8000ffbe0ff */
[----:B------:R-:W-:Y:S02]  /*7180*/  IADD3.X R19, R99, UR5, RZ, P5, !PT ;  /* 0x0000000563137c10 */ /* 0x000fe4000affe4ff */
[----:B---3--:R-:W-:-:S03]  /*7190*/  IADD3 R14, P5, R98, UR10, RZ ;  /* 0x0000000a620e7c10 */ /* 0x008fc6000ffbe0ff */
[----:B------:R1:W-:Y:S01]  /*71a0*/  @P3 STG.E.64 desc[UR14][R16.64], R10 ;  /* 0x0000000a10003986 */ /* 0x0003e2000c101b0e */
[----:B------:R-:W-:-:S03]  /*71b0*/  IADD3.X R15, R99, UR9, RZ, P5, !PT ;  /* 0x00000009630f7c10 */ /* 0x000fc6000affe4ff */
[----:B------:R1:W-:Y:S04]  /*71c0*/  @P0 STG.E.64 desc[UR14][R18.64], R8 ;  /* 0x0000000812000986 */ /* 0x0003e8000c101b0e */
[----:B------:R1:W-:Y:S02]  /*71d0*/  @P6 STG.E.64 desc[UR14][R14.64], R6 ;  /* 0x000000060e006986 */ /* 0x0003e4000c101b0e */
.L_x_72:
[----:B------:R-:W-:Y:S05]  /*71e0*/  BSYNC B1 ;  /* 0x0000000000017941 */ /* 0x000fea0003800000 */
.L_x_46:
[----:B------:R-:W-:Y:S01]  /*71f0*/  ULDC.64 UR4, c[0x0][0x2d0] ;  /* 0x0000b40000047ab9 */ /* 0x000fe20000000a00 */
[----:B--2---:R-:W-:Y:S01]  /*7200*/  IADD3 R4, P3, R74, R91, RZ ;  /* 0x0000005b4a047210 */ /* 0x004fe20007f7e0ff */
[----:B------:R-:W-:Y:S01]  /*7210*/  BSSY B1, `(.L_x_73) ;  /* 0x00001b9000017945 */ /* 0x000fe20003800000 */
[----:B-1----:R-:W-:-:S03]  /*7220*/  IADD3 R6, P0, R110, UR4, RZ ;  /* 0x000000046e067c10 */ /* 0x002fc6000ff1e0ff */
[----:B------:R-:W-:Y:S01]  /*7230*/  IMAD.X R5, R75, 0x1, R94, P3 ;  /* 0x000000014b057824 */ /* 0x000fe200018e065e */
[----:B------:R-:W-:Y:S01]  /*7240*/  IADD3.X R7, R111, UR5, RZ, P0, !PT ;  /* 0x000000056f077c10 */ /* 0x000fe200087fe4ff */
[----:B------:R-:W-:Y:S08]  /*7250*/  @!P2 BRA `(.L_x_74) ;  /* 0x00000018003ca947 */ /* 0x000ff00003800000 */
        /* <DEDUP_REMOVED lines=11> */
[----:B-----5:R-:W-:Y:S05]  /*7310*/  CALL.REL.NOINC `($__internal_0_$__cuda_sm20_div_u64) ;  /* 0x0000012400387944 */ /* 0x020fea0003c00000 */
        /* <DEDUP_REMOVED lines=8> */
.L_x_76:
        /* <DEDUP_REMOVED lines=15> */
[----:B------:R-:W-:Y:S01]  /*7490*/  ISETP.GE.U32.AND P1, PT, R8, R93, PT ;  /* 0x0000005d0800720c */ /* 0x000fe20003f26070 */
[----:B------:R-:W-:-:S12]  /*74a0*/  IMAD.MOV.U32 R8, RZ, RZ, RZ ;  /* 0x000000ffff087224 */ /* 0x000fd800078e00ff */
[----:B------:R-:W-:Y:S01]  /*74b0*/  @P1 VIADD R9, R9, 0x1 ;  /* 0x0000000109091836 */ /* 0x000fe20000000000 */
[----:B------:R-:W-:-:S04]  /*74c0*/  @!P0 LOP3.LUT R9, RZ, R93, RZ, 0x33, !PT ;  /* 0x0000005dff098212 */ /* 0x000fc800078e33ff */
[----:B------:R-:W-:-:S05]  /*74d0*/  IADD3 R12, -R9, RZ, RZ ;  /* 0x000000ff090c7210 */ /* 0x000fca0007ffe1ff */
[----:B------:R-:W-:Y:S02]  /*74e0*/  IMAD R12, R93, R12, R10 ;  /* 0x0000000c5d0c7224 */ /* 0x000fe400078e020a */
.L_x_77:
[----:B------:R-:W-:Y:S05]  /*74f0*/  BSYNC B0 ;  /* 0x0000000000007941 */ /* 0x000fea0003800000 */
.L_x_75:
[--C-:B------:R-:W-:Y:S01]  /*7500*/  SHF.R.U64 R14, R12, 0x3, R8.reuse ;  /* 0x000000030c0e7819 */ /* 0x100fe20000001208 */
[----:B------:R-:W-:Y:S01]  /*7510*/  ULDC.64 UR4, c[0x0][0x210] ;  /* 0x0000840000047ab9 */ /* 0x000fe20000000a00 */
[----:B------:R-:W-:Y:S01]  /*7520*/  VIADD R12, R90, 0x8 ;  /* 0x000000085a0c7836 */ /* 0x000fe20000000000 */
[----:B------:R-:W-:Y:S02]  /*7530*/  ISETP.GE.AND P0, PT, R0, UR5, PT ;  /* 0x0000000500007c0c */ /* 0x000fe4000bf06270 */
[----:B------:R-:W-:Y:S02]  /*7540*/  SHF.R.U32.HI R13, RZ, 0x3, R8 ;  /* 0x00000003ff0d7819 */ /* 0x000fe40000011608 */
[----:B------:R-:W-:Y:S02]  /*7550*/  ISETP.LE.U32.AND P1, PT, R9, R14, PT ;  /* 0x0000000e0900720c */ /* 0x000fe40003f23070 */
[----:B------:R-:W-:Y:S02]  /*7560*/  SHF.R.S32.HI R8, RZ, 0x1f, R9 ;  /* 0x0000001fff087819 */ /* 0x000fe40000011409 */
[----:B------:R-:W-:-:S04]  /*7570*/  ISETP.LT.AND P3, PT, R12, UR4, !P0 ;  /* 0x000000040c007c0c */ /* 0x000fc8000c761270 */
[----:B------:R-:W-:-:S13]  /*7580*/  ISETP.LE.U32.AND.EX P1, PT, R8, R13, P3, P1 ;  /* 0x0000000d0800720c */ /* 0x000fda0001f23110 */
[----:B------:R1:W4:Y:S01]  /*7590*/  @P1 LDG.E.LTC128B.64 R88, desc[UR14][R4.64] ;  /* 0x0000000e04581981 */ /* 0x000322000c1e1b20 */
[----:B------:R-:W-:Y:S01]  /*75a0*/  IADD3 R103, P1, R10, 0x100, RZ ;  /* 0x000001000a677810 */ /* 0x000fe20007f3e0ff */
[----:B------:R-:W-:Y:S04]  /*75b0*/  BSSY B0, `(.L_x_78) ;  /* 0x000001e000007945 */ /* 0x000fe80003800000 */
[----:B------:R-:W-:Y:S01]  /*75c0*/  IMAD.X R101, RZ, RZ, R11, P1 ;  /* 0x000000ffff657224 */ /* 0x000fe200008e060b */
[----:B------:R-:W-:-:S04]  /*75d0*/  ISETP.GE.AND P1, PT, R12, UR4, PT ;  /* 0x000000040c007c0c */ /* 0x000fc8000bf26270 */
[----:B------:R-:W-:-:S04]  /*75e0*/  LOP3.LUT R10, R101, R92, RZ, 0xfc, !PT ;  /* 0x0000005c650a7212 */ /* 0x000fc800078efcff */
[----:B------:R-:W-:-:S13]  /*75f0*/  ISETP.NE.U32.AND P3, PT, R10, RZ, PT ;  /* 0x000000ff0a00720c */ /* 0x000fda0003f65070 */
[----:B-1----:R-:W-:Y:S05]  /*7600*/  @!P3 BRA `(.L_x_79) ;  /* 0x000000000014b947 */ /* 0x002fea0003800000 */
[----:B------:R-:W-:Y:S01]  /*7610*/  IMAD.MOV.U32 R102, RZ, RZ, R93 ;  /* 0x000000ffff667224 */ /* 0x000fe200078e005d */
[----:B------:R-:W-:Y:S02]  /*7620*/  MOV R99, R92 ;  /* 0x0000005c00637202 */ /* 0x000fe40000000f00 */
[----:B------:R-:W-:Y:S02]  /*7630*/  MOV R98, 0x7650 ;  /* 0x0000765000627802 */ /* 0x000fe40000000f00 */
[----:B----45:R-:W-:Y:S05]  /*7640*/  CALL.REL.NOINC `($__internal_1_$__cuda_sm20_rem_u64) ;  /* 0x00000124007c7944 */ /* 0x030fea0003c00000 */
[----:B------:R-:W-:Y:S05]  /*7650*/  BRA `(.L_x_80) ;  /* 0x00000000004c7947 */ /* 0x000fea0003800000 */
.L_x_79:
        /* <DEDUP_REMOVED lines=19> */
.L_x_80:
[----:B------:R-:W-:Y:S05]  /*7790*/  BSYNC B0 ;  /* 0x0000000000007941 */ /* 0x000fea0003800000 */
.L_x_78:
[----:B------:R-:W-:Y:S01]  /*77a0*/  VIADD R10, R0, 0x20 ;  /* 0x00000020000a7836 */ /* 0x000fe20000000000 */
[--C-:B------:R-:W-:Y:S01]  /*77b0*/  SHF.R.U64 R12, R106, 0x3, R107.reuse ;  /* 0x000000036a0c7819 */ /* 0x100fe2000000126b */
[----:B------:R-:W-:Y:S01]  /*77c0*/  ULDC UR4, c[0x0][0x214] ;  /* 0x0000850000047ab9 */ /* 0x000fe20000000800 */
[----:B------:R-:W-:Y:S02]  /*77d0*/  SHF.R.U32.HI R11, RZ, 0x3, R107 ;  /* 0x00000003ff0b7819 */ /* 0x000fe4000001166b */
[----:B------:R-:W-:Y:S02]  /*77e0*/  ISETP.LE.U32.AND P3, PT, R9, R12, PT ;  /* 0x0000000c0900720c */ /* 0x000fe40003f63070 */
        /* <DEDUP_REMOVED lines=16> */
[----:B----45:R-:W-:Y:S05]  /*78f0*/  CALL.REL.NOINC `($__internal_0_$__cuda_sm20_div_u64) ;  /* 0x0000011c00c07944 */ /* 0x030fea0003c00000 */
        /* <DEDUP_REMOVED lines=9> */
.L_x_82:
        /* <DEDUP_REMOVED lines=21> */
.L_x_83:
[----:B------:R-:W-:Y:S05]  /*7ae0*/  BSYNC B0 ;  /* 0x0000000000007941 */ /* 0x000fea0003800000 */
.L_x_81:
[--C-:B------:R-:W-:Y:S01]  /*7af0*/  SHF.R.U64 R8, R4, 0x3, R9.reuse ;  /* 0x0000000304087819 */ /* 0x100fe20000001209 */
[----:B------:R-:W-:Y:S01]  /*7b00*/  VIADD R4, R90, 0x9 ;  /* 0x000000095a047836 */ /* 0x000fe20000000000 */
[----:B------:R-:W-:Y:S01]  /*7b10*/  ULDC UR4, c[0x0][0x210] ;  /* 0x0000840000047ab9 */ /* 0x000fe20000000800 */
[----:B------:R-:W-:Y:S02]  /*7b20*/  SHF.R.U32.HI R9, RZ, 0x3, R9 ;  /* 0x00000003ff097819 */ /* 0x000fe40000011609 */
[----:B------:R-:W-:Y:S02]  /*7b30*/  ISETP.LE.U32.AND P3, PT, R5, R8, PT ;  /* 0x000000080500720c */ /* 0x000fe40003f63070 */
[----:B------:R-:W-:Y:S02]  /*7b40*/  ISETP.LT.AND P0, PT, R4, UR4, !P0 ;  /* 0x0000000404007c0c */ /* 0x000fe4000c701270 */
[----:B------:R-:W-:-:S04]  /*7b50*/  SHF.R.S32.HI R4, RZ, 0x1f, R5 ;  /* 0x0000001fff047819 */ /* 0x000fc80000011405 */
[----:B------:R-:W-:Y:S02]  /*7b60*/  ISETP.LE.U32.AND.EX P3, PT, R4, R9, P0, P3 ;  /* 0x000000090400720c */ /* 0x000fe40000763130 */
[----:B------:R-:W-:-:S04]  /*7b70*/  IADD3 R8, P1, P0, R72, R91, R74 ;  /* 0x0000005b48087210 */ /* 0x000fc8000783e04a */
[----:B------:R-:W-:-:S07]  /*7b80*/  IADD3.X R9, R73, R94, R75, P1, P0 ;  /* 0x0000005e49097210 */ /* 0x000fce0000fe044b */
        /* <DEDUP_REMOVED lines=12> */
.L_x_85:
        /* <DEDUP_REMOVED lines=19> */
.L_x_86:
[----:B------:R-:W-:Y:S05]  /*7d80*/  BSYNC B0 ;  /* 0x0000000000007941 */ /* 0x000fea0003800000 */
.L_x_84:
        /* <DEDUP_REMOVED lines=9> */
[----:B------:R-:W-:Y:S02]  /*7e20*/  @P0 IMAD.MOV.U32 R10, RZ, RZ, R8 ;  /* 0x000000ffff0a0224 */ /* 0x000fe400078e0008 */
[----:B------:R-:W-:-:S05]  /*7e30*/  @P0 IMAD.MOV.U32 R11, RZ, RZ, R9 ;  /* 0x000000ffff0b0224 */ /* 0x000fca00078e0009 */
[----:B------:R1:W4:Y:S01]  /*7e40*/  @P0 LDG.E.LTC128B.64 R82, desc[UR14][R10.64+0x100] ;  /* 0x0001000e0a520981 */ /* 0x000322000c1e1b20 */
[----:B------:R-:W-:Y:S01]  /*7e50*/  IADD3 R5, P1, P0, R72, R91, R74 ;  /* 0x0000005b48057210 */ /* 0x000fe2000783e04a */
[----:B------:R-:W-:Y:S03]  /*7e60*/  BSSY B0, `(.L_x_87) ;  /* 0x000002b000007945 */ /* 0x000fe60003800000 */
[----:B------:R-:W-:Y:S02]  /*7e70*/  IADD3 R4, P4, P3, -R70, R5, R72 ;  /* 0x0000000546047210 */ /* 0x000fe40007b9e148 */
[----:B------:R-:W-:-:S04]  /*7e80*/  IADD3.X R8, R73, R94, R75, P1, P0 ;  /* 0x0000005e49087210 */ /* 0x000fc80000fe044b */
        /* <DEDUP_REMOVED lines=19> */
.L_x_88:
        /* <DEDUP_REMOVED lines=21> */
.L_x_89:
[----:B------:R-:W-:Y:S05]  /*8110*/  BSYNC B0 ;  /* 0x0000000000007941 */ /* 0x000fea0003800000 */
.L_x_87:
[--C-:B------:R-:W-:Y:S01]  /*8120*/  SHF.R.U64 R8, R4, 0x3, R9.reuse ;  /* 0x0000000304087819 */ /* 0x100fe20000001209 */
[----:B------:R-:W-:Y:S01]  /*8130*/  ULDC.64 UR4, c[0x0][0x210] ;  /* 0x0000840000047ab9 */ /* 0x000fe20000000a00 */
[----:B------:R-:W-:Y:S01]  /*8140*/  VIADD R4, R90, 0xa ;  /* 0x0000000a5a047836 */ /* 0x000fe20000000000 */
[----:B------:R-:W-:Y:S02]  /*8150*/  ISETP.GE.AND P3, PT, R0, UR5, PT ;  /* 0x0000000500007c0c */ /* 0x000fe4000bf66270 */
[----:B------:R-:W-:Y:S02]  /*8160*/  ISETP.LE.U32.AND P4, PT, R5, R8, PT ;  /* 0x000000080500720c */ /* 0x000fe40003f83070 */
[----:B------:R-:W-:Y:S02]  /*8170*/  ISETP.LT.AND P3, PT, R4, UR4, !P3 ;  /* 0x0000000404007c0c */ /* 0x000fe4000df61270 */
[----:B------:R-:W-:Y:S02]  /*8180*/  SHF.R.U32.HI R11, RZ, 0x3, R9 ;  /* 0x00000003ff0b7819 */ /* 0x000fe40000011609 */
[----:B------:R-:W-:-:S02]  /*8190*/  SHF.R.S32.HI R4, RZ, 0x1f, R5 ;  /* 0x0000001fff047819 */ /* 0x000fc40000011405 */
[----:B------:R-:W-:Y:S02]  /*81a0*/  IADD3 R9, P1, P0, R72, R91, R74 ;  /* 0x0000005b48097210 */ /* 0x000fe4000783e04a */
[----:B------:R-:W-:Y:S02]  /*81b0*/  ISETP.LE.U32.AND.EX P4, PT, R4, R11, P3, P4 ;  /* 0x0000000b0400720c */ /* 0x000fe40001f83140 */
[----:B------:R-:W-:Y:S02]  /*81c0*/  IADD3 R8, P3, R72, R9, RZ ;  /* 0x0000000948087210 */ /* 0x000fe40007f7e0ff */
[----:B------:R-:W-:-:S05]  /*81d0*/  IADD3.X R10, R73, R94, R75, P1, P0 ;  /* 0x0000005e490a7210 */ /* 0x000fca0000fe044b */
[----:B------:R-:W-:-:S05]  /*81e0*/  IMAD.X R9, R73, 0x1, R10, P3 ;  /* 0x0000000149097824 */ /* 0x000fca00018e060a */
        /* <DEDUP_REMOVED lines=12> */
.L_x_91:
        /* <DEDUP_REMOVED lines=19> */
.L_x_92:
[----:B------:R-:W-:Y:S05]  /*83e0*/  BSYNC B0 ;  /* 0x0000000000007941 */ /* 0x000fea0003800000 */
.L_x_90:
        /* <DEDUP_REMOVED lines=12> */
[C---:B------:R-:W-:Y:S01]  /*84b0*/  IADD3 R5, P1, P0, R72.reuse, R91, R74 ;  /* 0x0000005b48057210 */ /* 0x040fe2000783e04a */
[----:B------:R-:W-:Y:S03]  /*84c0*/  BSSY B0, `(.L_x_93) ;  /* 0x000002d000007945 */ /* 0x000fe60003800000 */
[----:B------:R-:W-:Y:S02]  /*84d0*/  IADD3 R5, P4, P3, R72, R5, R72 ;  /* 0x0000000548057210 */ /* 0x000fe40007b9e048 */
[C---:B------:R-:W-:Y:S02]  /*84e0*/  IADD3.X R8, R73.reuse, R94, R75, P1, P0 ;  /* 0x0000005e49087210 */ /* 0x040fe40000fe044b */
[----:B------:R-:W-:Y:S02]  /*84f0*/  IADD3 R4, P0, -R70, R5, RZ ;  /* 0x0000000546047210 */ /* 0x000fe40007f1e1ff */
[----:B------:R-:W-:-:S05]  /*8500*/  IADD3.X R8, R73, R8, R73, P4, P3 ;  /* 0x0000000849087210 */ /* 0x000fca00027e6449 */
        /* <DEDUP_REMOVED lines=19> */
.L_x_94:
        /* <DEDUP_REMOVED lines=21> */
.L_x_95:
[----:B------:R-:W-:Y:S05]  /*8790*/  BSYNC B0 ;  /* 0x0000000000007941 */ /* 0x000fea0003800000 */
.L_x_93:
        /* <DEDUP_REMOVED lines=10> */
[----:B------:R-:W-:Y:S02]  /*8840*/  IADD3 R8, P4, P3, R72, R9, R72 ;  /* 0x0000000948087210 */ /* 0x000fe40007b9e048 */
[----:B------:R-:W-:-:S04]  /*8850*/  IADD3.X R10, R73, R94, R75, P1, P0 ;  /* 0x0000005e490a7210 */ /* 0x000fc80000fe044b */
[----:B------:R-:W-:-:S05]  /*8860*/  IADD3.X R9, R73, R10, R73, P4, P3 ;  /* 0x0000000a49097210 */ /* 0x000fca00027e6449 */
        /* <DEDUP_REMOVED lines=12> */
.L_x_97:
        /* <DEDUP_REMOVED lines=19> */
.L_x_98:
[----:B------:R-:W-:Y:S05]  /*8a60*/  BSYNC B0 ;  /* 0x0000000000007941 */ /* 0x000fea0003800000 */
.L_x_96:
        /* <DEDUP_REMOVED lines=10> */
[----:B------:R-:W-:Y:S02]  /*8b10*/  MOV R2, R8 ;  /* 0x0000000800027202 */ /* 0x000fe40000000f00 */
[----:B------:R-:W-:-:S06]  /*8b20*/  MOV R3, R9 ;  /* 0x0000000900037202 */ /* 0x000fcc0000000f00 */
[----:B------:R-:W4:Y:S01]  /*8b30*/  LDG.E.LTC128B.64 R2, desc[UR14][R2.64+0x100] ;  /* 0x0001000e02027981 */ /* 0x000f22000c1e1b20 */
[----:B------:R-:W-:Y:S05]  /*8b40*/  BRA `(.L_x_99) ;  /* 0x0000000000947947 */ /* 0x000fea0003800000 */
.L_x_74:
[----:B------:R-:W-:Y:S01]  /*8b50*/  VIADD R8, R90, 0x9 ;  /* 0x000000095a087836 */ /* 0x000fe20000000000 */
[----:B------:R-:W-:Y:S01]  /*8b60*/  ISETP.GE.AND P5, PT, R0, UR7, PT ;  /* 0x0000000700007c0c */ /* 0x000fe2000bfa6270 */
[----:B------:R-:W-:Y:S01]  /*8b70*/  VIADD R9, R90, 0x8 ;  /* 0x000000085a097836 */ /* 0x000fe20000000000 */
[----:B------:R-:W-:Y:S02]  /*8b80*/  IADD3 R16, P0, R72, R4, RZ ;  /* 0x0000000448107210 */ /* 0x000fe40007f1e0ff */
[----:B------:R-:W-:Y:S02]  /*8b90*/  ISETP.LT.AND P4, PT, R8, UR6, !P5 ;  /* 0x0000000608007c0c */ /* 0x000fe4000ef81270 */
[----:B------:R-:W-:Y:S01]  /*8ba0*/  IADD3 R12, P3, R72, R16, RZ ;  /* 0x00000010480c7210 */ /* 0x000fe20007f7e0ff */
[----:B------:R-:W-:Y:S01]  /*8bb0*/  IMAD.X R17, R73, 0x1, R5, P0 ;  /* 0x0000000149117824 */ /* 0x000fe200000e0605 */
[C---:B------:R-:W-:Y:S01]  /*8bc0*/  ISETP.LT.AND P0, PT, R9.reuse, UR6, !P5 ;  /* 0x0000000609007c0c */ /* 0x040fe2000ef01270 */
[----:B------:R-:W-:Y:S01]  /*8bd0*/  VIADD R10, R90, 0xa ;  /* 0x0000000a5a0a7836 */ /* 0x000fe20000000000 */
[----:B------:R-:W-:Y:S01]  /*8be0*/  ISETP.LT.AND P6, PT, R9, UR6, !P1 ;  /* 0x0000000609007c0c */ /* 0x000fe2000cfc1270 */
[----:B------:R-:W-:-:S06]  /*8bf0*/  IMAD.X R13, R73, 0x1, R17, P3 ;  /* 0x00000001490d7824 */ /* 0x000fcc00018e0611 */
[----:B------:R1:W4:Y:S01]  /*8c00*/  @P4 LDG.E.LTC128B.64 R84, desc[UR14][R16.64] ;  /* 0x0000000e10544981 */ /* 0x000322000c1e1b20 */
[----:B------:R-:W-:Y:S01]  /*8c10*/  IADD3 R11, P4, R72, 0x100, RZ ;  /* 0x00000100480b7810 */ /* 0x000fe20007f9e0ff */
[----:B------:R-:W-:Y:S02]  /*8c20*/  VIADD R96, R90, 0xb ;  /* 0x0000000b5a607836 */ /* 0x000fe40000000000 */
[----:B------:R2:W4:Y:S01]  /*8c30*/  @P0 LDG.E.LTC128B.64 R88, desc[UR14][R4.64] ;  /* 0x0000000e04580981 */ /* 0x000522000c1e1b20 */
[----:B------:R-:W-:Y:S01]  /*8c40*/  IADD3 R14, P3, R11, R16, RZ ;  /* 0x000000100b0e7210 */ /* 0x000fe20007f7e0ff */
[----:B------:R-:W-:Y:S01]  /*8c50*/  IMAD.X R9, RZ, RZ, R73, P4 ;  /* 0x000000ffff097224 */ /* 0x000fe200020e0649 */
[----:B------:R-:W-:-:S03]  /*8c60*/  ISETP.LT.AND P4, PT, R10, UR6, !P5 ;  /* 0x000000060a007c0c */ /* 0x000fc6000ef81270 */
[----:B------:R-:W-:Y:S01]  /*8c70*/  IMAD.X R15, R9, 0x1, R17, P3 ;  /* 0x00000001090f7824 */ /* 0x000fe200018e0611 */
[----:B------:R-:W-:Y:S02]  /*8c80*/  ISETP.LT.AND P3, PT, R10, UR6, !P1 ;  /* 0x000000060a007c0c */ /* 0x000fe4000cf61270 */
[----:B------:R-:W-:Y:S02]  /*8c90*/  ISETP.LT.AND P0, PT, R8, UR6, !P1 ;  /* 0x0000000608007c0c */ /* 0x000fe4000cf01270 */
[----:B------:R-:W-:-:S05]  /*8ca0*/  ISETP.LT.AND P5, PT, R96, UR6, !P5 ;  /* 0x0000000660007c0c */ /* 0x000fca000efa1270 */
[----:B------:R3:W4:Y:S04]  /*8cb0*/  @P4 LDG.E.LTC128B.64 R80, desc[UR14][R12.64] ;  /* 0x0000000e0c504981 */ /* 0x000728000c1e1b20 */
[----:B------:R3:W4:Y:S01]  /*8cc0*/  @P3 LDG.E.LTC128B.64 R78, desc[UR14][R14.64] ;  /* 0x0000000e0e4e3981 */ /* 0x000722000c1e1b20 */
[----:B-1----:R-:W-:Y:S02]  /*8cd0*/  @P6 IMAD.MOV.U32 R16, RZ, RZ, R4 ;  /* 0x000000ffff106224 */ /* 0x002fe400078e0004 */
[----:B------:R-:W-:Y:S01]  /*8ce0*/  @P6 IMAD.MOV.U32 R17, RZ, RZ, R5 ;  /* 0x000000ffff116224 */ /* 0x000fe200078e0005 */
[----:B--2---:R-:W-:-:S04]  /*8cf0*/  IADD3 R4, P3, R11, R4, RZ ;  /* 0x000000040b047210 */ /* 0x004fc80007f7e0ff */
[----:B------:R3:W4:Y:S01]  /*8d00*/  @P6 LDG.E.LTC128B.64 R86, desc[UR14][R16.64+0x100] ;  /* 0x0001000e10566981 */ /* 0x000722000c1e1b20 */
[----:B------:R-:W-:Y:S01]  /*8d10*/  ISETP.LT.AND P6, PT, R96, UR6, !P1 ;  /* 0x0000000660007c0c */ /* 0x000fe2000cfc1270 */
[----:B------:R-:W-:Y:S01]  /*8d20*/  IMAD.X R5, R9, 0x1, R5, P3 ;  /* 0x0000000109057824 */ /* 0x000fe200018e0605 */
[----:B------:R-:W-:Y:S02]  /*8d30*/  IADD3 R8, P3, R12, R11, RZ ;  /* 0x0000000b0c087210 */ /* 0x000fe40007f7e0ff */
[----:B------:R-:W-:Y:S02]  /*8d40*/  IADD3 R10, P4, R72, R12, RZ ;  /* 0x0000000c480a7210 */ /* 0x000fe40007f9e0ff */
[----:B------:R3:W4:Y:S01]  /*8d50*/  @P0 LDG.E.LTC128B.64 R82, desc[UR14][R4.64] ;  /* 0x0000000e04520981 */ /* 0x000722000c1e1b20 */
[----:B------:R-:W-:Y:S02]  /*8d60*/  IMAD.X R9, R13, 0x1, R9, P3 ;  /* 0x000000010d097824 */ /* 0x000fe400018e0609 */
[----:B------:R-:W-:-:S04]  /*8d70*/  IMAD.X R11, R73, 0x1, R13, P4 ;  /* 0x00000001490b7824 */ /* 0x000fc800020e060d */
[----:B------:R3:W4:Y:S04]  /*8d80*/  @P6 LDG.E.LTC128B.64 R2, desc[UR14][R8.64] ;  /* 0x0000000e08026981 */ /* 0x000728000c1e1b20 */
[----:B------:R3:W4:Y:S02]  /*8d90*/  @P5 LDG.E.LTC128B.64 R76, desc[UR14][R10.64] ;  /* 0x0000000e0a4c5981 */ /* 0x000724000c1e1b20 */
.L_x_99:
[----:B------:R-:W-:Y:S05]  /*8da0*/  BSYNC B1 ;  /* 0x0000000000017941 */ /* 0x000fea0003800000 */
.L_x_73:
[----:B------:R-:W-:Y:S06]  /*8db0*/  BAR.SYNC.DEFER_BLOCKING 0x0 ;  /* 0x0000000000007b1d */ /* 0x000fec0000010000 */
[----:B------:R-:W-:Y:S01]  /*8dc0*/  BSSY B1, `(.L_x_100) ;  /* 0x00001dd000017945 */ /* 0x000fe20003800000 */
[----:B------:R-:W-:-:S04]  /*8dd0*/  DEPBAR.LE SB5, 0x8 ;  /* 0x0000d2000000791a */ /* 0x000fc80000000000 */
[----:B------:R-:W-:Y:S04]  /*8de0*/  STS.128 [R95], R32 ;  /* 0x000000205f007388 */ /* 0x000fe80000000c00 */
[----:B------:R-:W-:Y:S04]  /*8df0*/  STS.128 [R95+0x40], R28 ;  /* 0x0000401c5f007388 */ /* 0x000fe80000000c00 */
[----:B------:R-:W-:Y:S04]  /*8e00*/  STS.128 [R95+0x80], R24 ;  /* 0x000080185f007388 */ /* 0x000fe80000000c00 */
[----:B------:R-:W-:Y:S01]  /*8e10*/  STS.128 [R95+0xc0], R20 ;  /* 0x0000c0145f007388 */ /* 0x000fe20000000c00 */
[----:B------:R-:W-:Y:S06]  /*8e20*/  BAR.SYNC.DEFER_BLOCKING 0x0 ;  /* 0x0000000000007b1d */ /* 0x000fec0000010000 */
[----:B------:R-:W1:Y:S04]  /*8e30*/  LDS.64 R98, [R104+UR8] ;  /* 0x0000000868627984 */ /* 0x000e680008000a00 */
[----:B---3--:R-:W2:Y:S04]  /*8e40*/  LDS.64 R4, [R104+UR8+0x100] ;  /* 0x0001000868047984 */ /* 0x008ea80008000a00 */
[----:B------:R-:W3:Y:S04]  /*8e50*/  LDS.64 R18, [R104+UR8+0x220] ;  /* 0x0002200868127984 */ /* 0x000ee80008000a00 */
[----:B------:R-:W3:Y:S04]  /*8e60*/  LDS.64 R16, [R104+UR8+0x320] ;  /* 0x0003200868107984 */ /* 0x000ee80008000a00 */
[----:B------:R-:W3:Y:S04]  /*8e70*/  LDS.64 R14, [R104+UR8+0x440] ;  /* 0x00044008680e7984 */ /* 0x000ee80008000a00 */
[----:B------:R-:W3:Y:S04]  /*8e80*/  LDS.64 R12, [R104+UR8+0x540] ;  /* 0x00054008680c7984 */ /* 0x000ee80008000a00 */
[----:B------:R-:W3:Y:S04]  /*8e90*/  LDS.64 R10, [R104+UR8+0x660] ;  /* 0x00066008680a7984 */ /* 0x000ee80008000a00 */
[----:B------:R-:W3:Y:S01]  /*8ea0*/  LDS.64 R8, [R104+UR8+0x760] ;  /* 0x0007600868087984 */ /* 0x000ee20008000a00 */
[----:B-1----:R-:W-:-:S02]  /*8eb0*/  DMUL R24, R98, R120 ;  /* 0x0000007862187228 */ /* 0x002fc40000000000 */
[-C--:B--2---:R-:W-:Y:S01]  /*8ec0*/  DMUL R20, R4, R120.reuse ;  /* 0x0000007804147228 */ /* 0x084fe20000000000 */
[----:B------:R-:W-:Y:S01]  /*8ed0*/  IADD3 R4, R90, 0x10, RZ ;  /* 0x000000105a047810 */ /* 0x000fe20007ffe0ff */
[----:B---3--:R-:W-:-:S04]  /*8ee0*/  DMUL R18, R18, R120 ;  /* 0x0000007812127228 */ /* 0x008fc80000000000 */
[----:B----4-:R-:W-:Y:S02]  /*8ef0*/  DFMA R24, R88, R118, R24 ;  /* 0x000000765818722b */ /* 0x010fe40000000018 */
[----:B------:R-:W-:Y:S02]  /*8f00*/  DMUL R16, R16, R120 ;  /* 0x0000007810107228 */ /* 0x000fe40000000000 */
[----:B------:R-:W-:Y:S02]  /*8f10*/  DFMA R20, R86, R118, R20 ;  /* 0x000000765614722b */ /* 0x000fe40000000014 */
[----:B------:R-:W-:Y:S02]  /*8f20*/  DMUL R14, R14, R120 ;  /* 0x000000780e0e7228 */ /* 0x000fe40000000000 */
[----:B------:R-:W-:Y:S02]  /*8f30*/  DFMA R18, R84, R118, R18 ;  /* 0x000000765412722b */ /* 0x000fe40000000012 */
[----:B------:R-:W-:-:S02]  /*8f40*/  DMUL R12, R12, R120 ;  /* 0x000000780c0c7228 */ /* 0x000fc40000000000 */
        /* <DEDUP_REMOVED lines=8> */
[----:B------:R-:W-:Y:S01]  /*8fd0*/  IADD3 R26, P0, -R68, R6, RZ ;  /* 0x00000006441a7210 */ /* 0x000fe20007f1e1ff */
[----:B------:R-:W-:Y:S01]  /*8fe0*/  ULDC UR4, c[0x0][0x2b4] ;  /* 0x0000ad0000047ab9 */ /* 0x000fe20000000800 */
[----:B------:R-:W-:Y:S01]  /*8ff0*/  BSSY B0, `(.L_x_102) ;  /* 0x0000030000007945 */ /* 0x000fe20003800000 */
[----:B------:R-:W-:Y:S02]  /*9000*/  IMAD.U32 R31, RZ, RZ, UR4 ;  /* 0x00000004ff1f7e24 */ /* 0x000fe4000f8e00ff */
[----:B------:R-:W-:-:S05]  /*9010*/  IMAD.X R27, R7, 0x1, ~R69, P0 ;  /* 0x00000001071b7824 */ /* 0x000fca00000e0e45 */
        /* <DEDUP_REMOVED lines=12> */
[----:B------:R-:W-:Y:S01]  /*90e0*/  IMAD.MOV.U32 R23, RZ, RZ, R97 ;  /* 0x000000ffff177224 */ /* 0x000fe200078e0061 */
[----:B------:R-:W-:Y:S02]  /*90f0*/  MOV R29, UR4 ;  /* 0x00000004001d7c02 */ /* 0x000fe40008000f00 */
[----:B------:R-:W-:Y:S02]  /*9100*/  IADD3.X R28, RZ, ~R99, RZ, P0, !PT ;  /* 0x80000063ff1c7210 */ /* 0x000fe400007fe4ff */
[----:B------:R-:W-:Y:S01]  /*9110*/  MOV R31, UR5 ;  /* 0x00000005001f7c02 */ /* 0x000fe20008000f00 */
[----:B------:R-:W-:-:S04]  /*9120*/  IMAD.WIDE.U32 R32, R22, R29, R26 ;  /* 0x0000001d16207225 */ /* 0x000fc800078e001a */
[----:B------:R-:W-:Y:S01]  /*9130*/  IMAD R5, R28, R29, RZ ;  /* 0x0000001d1c057224 */ /* 0x000fe200078e02ff */
[----:B------:R-:W-:-:S03]  /*9140*/  MOV R28, R32 ;  /* 0x00000020001c7202 */ /* 0x000fc60000000f00 */
[----:B------:R-:W-:-:S04]  /*9150*/  IMAD R5, R22, R31, R5 ;  /* 0x0000001f16057224 */ /* 0x000fc800078e0205 */
[----:B------:R-:W-:Y:S01]  /*9160*/  IMAD.IADD R22, R5, 0x1, R33 ;  /* 0x0000000105167824 */ /* 0x000fe200078e0221 */
[----:B------:R-:W-:Y:S05]  /*9170*/  BRA `(.L_x_104) ;  /* 0x00000000005c7947 */ /* 0x000fea0003800000 */
.L_x_103:
[----:B------:R-:W-:Y:S01]  /*9180*/  ULDC UR4, c[0x0][0x2b0] ;  /* 0x0000ac0000047ab9 */ /* 0x000fe20000000800 */
[----:B------:R-:W-:Y:S01]  /*9190*/  IMAD.MOV.U32 R32, RZ, RZ, RZ ;  /* 0x000000ffff207224 */ /* 0x000fe200078e00ff */
[----:B------:R-:W-:-:S04]  /*91a0*/  MOV R29, UR4 ;  /* 0x00000004001d7c02 */ /* 0x000fc80008000f00 */
[----:B------:R-:W1:Y:S01]  /*91b0*/  I2F.U32.RP R30, R29 ;  /* 0x0000001d001e7306 */ /* 0x000e620000209000 */
[----:B------:R-:W-:-:S07]  /*91c0*/  ISETP.NE.U32.AND P0, PT, R29, RZ, PT ;  /* 0x000000ff1d00720c */ /* 0x000fce0003f05070 */
[----:B-1----:R-:W1:Y:S02]  /*91d0*/  MUFU.RCP R28, R30 ;  /* 0x0000001e001c7308 */ /* 0x002e640000001000 */
[----:B-1----:R-:W-:-:S06]  /*91e0*/  VIADD R28, R28, 0xffffffe ;  /* 0x0ffffffe1c1c7836 */ /* 0x002fcc0000000000 */
        /* <DEDUP_REMOVED lines=10> */
[----:B------:R-:W-:Y:S02]  /*9290*/  ISETP.GE.U32.AND P1, PT, R22, R29, PT ;  /* 0x0000001d1600720c */ /* 0x000fe40003f26070 */
[----:B------:R-:W-:-:S11]  /*92a0*/  MOV R22, RZ ;  /* 0x000000ff00167202 */ /* 0x000fd60000000f00 */
[----:B------:R-:W-:Y:S01]  /*92b0*/  @P1 VIADD R23, R23, 0x1 ;  /* 0x0000000117171836 */ /* 0x000fe20000000000 */
[----:B------:R-:W-:-:S04]  /*92c0*/  @!P0 LOP3.LUT R23, RZ, R29, RZ, 0x33, !PT ;  /* 0x0000001dff178212 */ /* 0x000fc800078e33ff */
[----:B------:R-:W-:-:S05]  /*92d0*/  IADD3 R28, -R23, RZ, RZ ;  /* 0x000000ff171c7210 */ /* 0x000fca0007ffe1ff */
[----:B------:R-:W-:Y:S02]  /*92e0*/  IMAD R28, R29, R28, R26 ;  /* 0x0000001c1d1c7224 */ /* 0x000fe400078e021a */
.L_x_104:
[----:B------:R-:W-:Y:S05]  /*92f0*/  BSYNC B0 ;  /* 0x0000000000007941 */ /* 0x000fea0003800000 */
.L_x_102:
[----:B------:R-:W-:Y:S01]  /*9300*/  ULDC.64 UR4, c[0x0][0x210] ;  /* 0x0000840000047ab9 */ /* 0x000fe20000000a00 */
[----:B------:R-:W-:Y:S01]  /*9310*/  VIADD R5, R90, 0x8 ;  /* 0x000000085a057836 */ /* 0x000fe20000000000 */
[--C-:B------:R-:W-:Y:S01]  /*9320*/  SHF.R.U64 R28, R28, 0x3, R22.reuse ;  /* 0x000000031c1c7819 */ /* 0x100fe20000001216 */
[----:B------:R-:W-:Y:S01]  /*9330*/  BSSY B0, `(.L_x_105) ;  /* 0x0000026000007945 */ /* 0x000fe20003800000 */
[----:B------:R-:W-:Y:S02]  /*9340*/  ISETP.GE.AND P1, PT, R0, UR5, PT ;  /* 0x0000000500007c0c */ /* 0x000fe4000bf26270 */
[----:B------:R-:W-:Y:S02]  /*9350*/  SHF.R.U32.HI R33, RZ, 0x3, R22 ;  /* 0x00000003ff217819 */ /* 0x000fe40000011616 */
[----:B------:R-:W-:Y:S02]  /*9360*/  ISETP.LE.U32.AND P3, PT, R23, R28, PT ;  /* 0x0000001c1700720c */ /* 0x000fe40003f63070 */
[----:B------:R-:W-:-:S02]  /*9370*/  ISETP.LT.AND P0, PT, R5, UR4, !P1 ;  /* 0x0000000405007c0c */ /* 0x000fc4000cf01270 */
        /* <DEDUP_REMOVED lines=9> */
[----:B------:R-:W-:Y:S01]  /*9410*/  MOV R98, 0x9450 ;  /* 0x0000945000627802 */ /* 0x000fe20000000f00 */
[----:B------:R-:W-:Y:S01]  /*9420*/  IMAD.U32 R102, RZ, RZ, UR4 ;  /* 0x00000004ff667e24 */ /* 0x000fe2000f8e00ff */
[----:B------:R-:W-:Y:S02]  /*9430*/  MOV R99, UR5 ;  /* 0x0000000500637c02 */ /* 0x000fe40008000f00 */
[----:B-1---5:R-:W-:Y:S05]  /*9440*/  CALL.REL.NOINC `($__internal_1_$__cuda_sm20_rem_u64) ;  /* 0x0000010400fc7944 */ /* 0x022fea0003c00000 */
[----:B------:R-:W-:Y:S05]  /*9450*/  BRA `(.L_x_107) ;  /* 0x00000000004c7947 */ /* 0x000fea0003800000 */
.L_x_106:
        /* <DEDUP_REMOVED lines=19> */
.L_x_107:
[----:B------:R-:W-:Y:S05]  /*9590*/  BSYNC B0 ;  /* 0x0000000000007941 */ /* 0x000fea0003800000 */
.L_x_105:
[----:B------:R-:W-:Y:S01]  /*95a0*/  VIADD R24, R0, 0x20 ;  /* 0x0000002000187836 */ /* 0x000fe20000000000 */
[----:B------:R-:W-:Y:S01]  /*95b0*/  ULDC.64 UR4, c[0x0][0x210] ;  /* 0x0000840000047ab9 */ /* 0x000fe20000000a00 */
[--C-:B------:R-:W-:Y:S01]  /*95c0*/  SHF.R.U64 R26, R106, 0x3, R107.reuse ;  /* 0x000000036a1a7819 */ /* 0x100fe2000000126b */
[----:B------:R-:W-:Y:S01]  /*95d0*/  BSSY B0, `(.L_x_108) ;  /* 0x000003b000007945 */ /* 0x000fe20003800000 */
[----:B------:R-:W-:Y:S02]  /*95e0*/  SHF.R.U32.HI R25, RZ, 0x3, R107 ;  /* 0x00000003ff197819 */ /* 0x000fe4000001166b */
[----:B------:R-:W-:Y:S02]  /*95f0*/  ISETP.GE.AND P0, PT, R24, UR5, PT ;  /* 0x0000000518007c0c */ /* 0x000fe4000bf06270 */
[----:B------:R-:W-:Y:S02]  /*9600*/  ISETP.LE.U32.AND P3, PT, R23, R26, PT ;  /* 0x0000001a1700720c */ /* 0x000fe40003f63070 */
[----:B------:R-:W-:Y:S01]  /*9610*/  ISETP.LT.AND P4, PT, R5, UR4, !P0 ;  /* 0x0000000405007c0c */ /* 0x000fe2000c781270 */
[----:B------:R-:W-:-:S03]  /*9620*/  ULDC.64 UR4, c[0x0][0x2b8] ;  /* 0x0000ae0000047ab9 */ /* 0x000fc60000000a00 */
[----:B------:R-:W-:Y:S02]  /*9630*/  ISETP.LE.U32.AND.EX P4, PT, R22, R25, P4, P3 ;  /* 0x000000191600720c */ /* 0x000fe40002783130 */
[----:B------:R-:W-:Y:S01]  /*9640*/  IADD3 R22, P3, R6, UR4, RZ ;  /* 0x0000000406167c10 */ /* 0x000fe2000ff7e0ff */
[----:B------:R-:W-:Y:S02]  /*9650*/  ULDC UR4, c[0x0][0x2b4] ;  /* 0x0000ad0000047ab9 */ /* 0x000fe40000000800 */
[----:B------:R-:W-:Y:S01]  /*9660*/  IMAD.U32 R29, RZ, RZ, UR4 ;  /* 0x00000004ff1d7e24 */ /* 0x000fe2000f8e00ff */
[----:B------:R-:W-:Y:S02]  /*9670*/  IADD3.X R23, R7, UR5, RZ, P3, !PT ;  /* 0x0000000507177c10 */ /* 0x000fe40009ffe4ff */
[----:B------:R-:W-:-:S05]  /*9680*/  IADD3 R24, P3, -R68, R22, RZ ;  /* 0x0000001644187210 */ /* 0x000fca0007f7e1ff */
[----:B------:R-:W-:Y:S01]  /*9690*/  IMAD.X R25, R23, 0x1, ~R69, P3 ;  /* 0x0000000117197824 */ /* 0x000fe200018e0e45 */
[----:B------:R1:W-:Y:S04]  /*96a0*/  @P4 STG.E.64 desc[UR14][R6.64+0x100], R20 ;  /* 0x0001001406004986 */ /* 0x0003e8000c101b0e */
        /* <DEDUP_REMOVED lines=22> */
.L_x_109:
[----:B------:R-:W-:Y:S01]  /*9810*/  ULDC UR4, c[0x0][0x2b0] ;  /* 0x0000ac0000047ab9 */ /* 0x000fe20000000800 */
[----:B------:R-:W-:Y:S01]  /*9820*/  IMAD.MOV.U32 R30, RZ, RZ, RZ ;  /* 0x000000ffff1e7224 */ /* 0x000fe200078e00ff */
[----:B------:R-:W-:-:S04]  /*9830*/  MOV R27, UR4 ;  /* 0x00000004001b7c02 */ /* 0x000fc80008000f00 */
[----:B------:R-:W2:Y:S01]  /*9840*/  I2F.U32.RP R28, R27 ;  /* 0x0000001b001c7306 */ /* 0x000ea20000209000 */
[----:B------:R-:W-:-:S07]  /*9850*/  ISETP.NE.U32.AND P3, PT, R27, RZ, PT ;  /* 0x000000ff1b00720c */ /* 0x000fce0003f65070 */
[----:B--2---:R-:W2:Y:S02]  /*9860*/  MUFU.RCP R26, R28 ;  /* 0x0000001c001a7308 */ /* 0x004ea40000001000 */
[----:B--2---:R-:W-:-:S06]  /*9870*/  VIADD R26, R26, 0xffffffe ;  /* 0x0ffffffe1a1a7836 */ /* 0x004fcc0000000000 */
        /* <DEDUP_REMOVED lines=16> */
.L_x_110:
[----:B------:R-:W-:Y:S05]  /*9980*/  BSYNC B0 ;  /* 0x0000000000007941 */ /* 0x000fea0003800000 */
.L_x_108:
[----:B------:R-:W-:Y:S01]  /*9990*/  VIADD R5, R90, 0x9 ;  /* 0x000000095a057836 */ /* 0x000fe20000000000 */
[--C-:B------:R-:W-:Y:S01]  /*99a0*/  SHF.R.U64 R26, R26, 0x3, R20.reuse ;  /* 0x000000031a1a7819 */ /* 0x100fe20000001214 */
[----:B------:R-:W-:Y:S01]  /*99b0*/  ULDC UR4, c[0x0][0x210] ;  /* 0x0000840000047ab9 */ /* 0x000fe20000000800 */
[----:B------:R-:W-:Y:S01]  /*99c0*/  SHF.R.U32.HI R31, RZ, 0x3, R20 ;  /* 0x00000003ff1f7819 */ /* 0x000fe20000011614 */
[----:B------:R-:W-:Y:S01]  /*99d0*/  BSSY B0, `(.L_x_111) ;  /* 0x0000024000007945 */ /* 0x000fe20003800000 */
[----:B------:R-:W-:Y:S02]  /*99e0*/  ISETP.LE.U32.AND P4, PT, R21, R26, PT ;  /* 0x0000001a1500720c */ /* 0x000fe40003f83070 */
[----:B------:R-:W-:Y:S02]  /*99f0*/  SHF.R.S32.HI R20, RZ, 0x1f, R21 ;  /* 0x0000001fff147819 */ /* 0x000fe40000011415 */
[----:B------:R-:W-:-:S04]  /*9a00*/  ISETP.LT.AND P3, PT, R5, UR4, !P1 ;  /* 0x0000000405007c0c */ /* 0x000fc8000cf61270 */
        /* <DEDUP_REMOVED lines=13> */
.L_x_112:
        /* <DEDUP_REMOVED lines=19> */
.L_x_113:
[----:B------:R-:W-:Y:S05]  /*9c10*/  BSYNC B0 ;  /* 0x0000000000007941 */ /* 0x000fea0003800000 */
.L_x_111:
[--C-:B------:R-:W-:Y:S01]  /*9c20*/  SHF.R.U64 R18, R106, 0x3, R107.reuse ;  /* 0x000000036a127819 */ /* 0x100fe2000000126b */
[----:B------:R-:W-:Y:S01]  /*9c30*/  ULDC UR4, c[0x0][0x210] ;  /* 0x0000840000047ab9 */ /* 0x000fe20000000800 */
[----:B------:R-:W-:Y:S01]  /*9c40*/  SHF.R.U32.HI R19, RZ, 0x3, R107 ;  /* 0x00000003ff137819 */ /* 0x000fe2000001166b */
[----:B------:R-:W-:Y:S01]  /*9c50*/  BSSY B0, `(.L_x_114) ;  /* 0x0000039000007945 */ /* 0x000fe20003800000 */
        /* <DEDUP_REMOVED lines=33> */
.L_x_115:
[----:B------:R-:W-:Y:S01]  /*9e70*/  ULDC UR4, c[0x0][0x2b0] ;  /* 0x0000ac0000047ab9 */ /* 0x000fe20000000800 */
[----:B------:R-:W-:Y:S01]  /*9e80*/  IMAD.MOV.U32 R26, RZ, RZ, RZ ;  /* 0x000000ffff1a7224 */ /* 0x000fe200078e00ff */
[----:B-1----:R-:W-:-:S04]  /*9e90*/  MOV R23, UR4 ;  /* 0x0000000400177c02 */ /* 0x002fc80008000f00 */
        /* <DEDUP_REMOVED lines=20> */
.L_x_116:
[----:B------:R-:W-:Y:S05]  /*9fe0*/  BSYNC B0 ;  /* 0x0000000000007941 */ /* 0x000fea0003800000 */
.L_x_114:
        /* <DEDUP_REMOVED lines=21> */
.L_x_118:
        /* <DEDUP_REMOVED lines=19> */
.L_x_119:
[----:B------:R-:W-:Y:S05]  /*a270*/  BSYNC B0 ;  /* 0x0000000000007941 */ /* 0x000fea0003800000 */
.L_x_117:
        /* <DEDUP_REMOVED lines=37> */
.L_x_121:
        /* <DEDUP_REMOVED lines=23> */
.L_x_122:
[----:B------:R-:W-:Y:S05]  /*a640*/  BSYNC B0 ;  /* 0x0000000000007941 */ /* 0x000fea0003800000 */
.L_x_120:
        /* <DEDUP_REMOVED lines=21> */
.L_x_124:
        /* <DEDUP_REMOVED lines=19> */
.L_x_125:
[----:B------:R-:W-:Y:S05]  /*a8d0*/  BSYNC B0 ;  /* 0x0000000000007941 */ /* 0x000fea0003800000 */
.L_x_123:
[--C-:B------:R-:W-:Y:S01]  /*a8e0*/  SHF.R.U64 R10, R106, 0x3, R107.reuse ;  /* 0x000000036a0a7819 */ /* 0x100fe2000000126b */
[----:B------:R-:W-:Y:S01]  /*a8f0*/  ULDC UR6, c[0x0][0x210] ;  /* 0x0000840000067ab9 */ /* 0x000fe20000000800 */
[----:B------:R-:W-:Y:S02]  /*a900*/  SHF.R.U32.HI R11, RZ, 0x3, R107 ;  /* 0x00000003ff0b7819 */ /* 0x000fe4000001166b */
[----:B------:R-:W-:Y:S02]  /*a910*/  ISETP.LE.U32.AND P1, PT, R13, R10, PT ;  /* 0x0000000a0d00720c */ /* 0x000fe40003f23070 */
[----:B------:R-:W-:-:S04]  /*a920*/  ISETP.LT.AND P0, PT, R5, UR6, !P0 ;  /* 0x0000000605007c0c */ /* 0x000fc8000c701270 */
[----:B------:R-:W-:-:S13]  /*a930*/  ISETP.LE.U32.AND.EX P0, PT, R12, R11, P0, P1 ;  /* 0x0000000b0c00720c */ /* 0x000fda0000703110 */
[----:B------:R-:W-:Y:S05]  /*a940*/  @!P0 BRA `(.L_x_126) ;  /* 0x0000000000908947 */ /* 0x000fea0003800000 */
[----:B------:R1:W-:Y:S01]  /*a950*/  STG.E.64 desc[UR14][R14.64+0x100], R8 ;  /* 0x000100080e007986 */ /* 0x0003e2000c101b0e */
[----:B------:R-:W-:Y:S05]  /*a960*/  BRA `(.L_x_126) ;  /* 0x0000000000887947 */ /* 0x000fea0003800000 */
.L_x_101:
[----:B------:R-:W-:Y:S01]  /*a970*/  VIADD R5, R90, 0x8 ;  /* 0x000000085a057836 */ /* 0x000fe20000000000 */
[----:B------:R-:W-:Y:S01]  /*a980*/  ISETP.GE.AND P0, PT, R0, UR7, PT ;  /* 0x0000000700007c0c */ /* 0x000fe2000bf06270 */
[----:B------:R-:W-:Y:S02]  /*a990*/  ULDC.64 UR4, c[0x0][0x2b8] ;  /* 0x0000ae0000047ab9 */ /* 0x000fe40000000a00 */
[----:B------:R-:W-:Y:S01]  /*a9a0*/  UIADD3 UR9, UP0, UR4, 0x100, URZ ;  /* 0x0000010004097890 */ /* 0x000fe2000ff1e03f */
[C---:B------:R-:W-:Y:S02]  /*a9b0*/  ISETP.LT.AND P4, PT, R5.reuse, UR6, !P0 ;  /* 0x0000000605007c0c */ /* 0x040fe4000c781270 */
[----:B------:R-:W-:Y:S01]  /*a9c0*/  ISETP.LT.AND P3, PT, R5, UR6, !P1 ;  /* 0x0000000605007c0c */ /* 0x000fe2000cf61270 */
[----:B------:R-:W-:Y:S01]  /*a9d0*/  VIADD R5, R90, 0x9 ;  /* 0x000000095a057836 */ /* 0x000fe20000000000 */
[----:B------:R-:W-:-:S04]  /*a9e0*/  UIADD3.X UR7, URZ, UR5, URZ, UP0, !UPT ;  /* 0x000000053f077290 */ /* 0x000fc800087fe43f */
[----:B------:R-:W-:-:S05]  /*a9f0*/  ISETP.LT.AND P5, PT, R5, UR6, !P0 ;  /* 0x0000000605007c0c */ /* 0x000fca000c7a1270 */
[----:B------:R1:W-:Y:S01]  /*aa00*/  @P4 STG.E.64 desc[UR14][R6.64], R24 ;  /* 0x0000001806004986 */ /* 0x0003e2000c101b0e */
[----:B------:R-:W-:Y:S01]  /*aa10*/  ISETP.LT.AND P4, PT, R5, UR6, !P1 ;  /* 0x0000000605007c0c */ /* 0x000fe2000cf81270 */
[----:B------:R-:W-:Y:S02]  /*aa20*/  VIADD R5, R90, 0xa ;  /* 0x0000000a5a057836 */ /* 0x000fe40000000000 */
[----:B------:R2:W-:Y:S01]  /*aa30*/  @P3 STG.E.64 desc[UR14][R6.64+0x100], R20 ;  /* 0x0001001406003986 */ /* 0x0005e2000c101b0e */
[C---:B------:R-:W-:Y:S02]  /*aa40*/  IADD3 R22, P3, R6.reuse, UR4, RZ ;  /* 0x0000000406167c10 */ /* 0x040fe4000ff7e0ff */
[----:B------:R-:W-:Y:S02]  /*aa50*/  ISETP.LT.AND P1, PT, R5, UR6, !P1 ;  /* 0x0000000605007c0c */ /* 0x000fe4000cf21270 */
        /* <DEDUP_REMOVED lines=10> */
[----:B------:R-:W-:Y:S02]  /*ab00*/  IADD3.X R21, R23, UR5, RZ, P5, !PT ;  /* 0x0000000517157c10 */ /* 0x000fe4000affe4ff */
[C---:B------:R-:W-:Y:S02]  /*ab10*/  IADD3 R30, P5, R20.reuse, UR4, RZ ;  /* 0x00000004141e7c10 */ /* 0x040fe4000ffbe0ff */
[----:B------:R-:W-:Y:S01]  /*ab20*/  IADD3 R28, P4, R20, UR9, RZ ;  /* 0x00000009141c7c10 */ /* 0x000fe2000ff9e0ff */
[----:B------:R3:W-:Y:S01]  /*ab30*/  @P3 STG.E.64 desc[UR14][R20.64], R14 ;  /* 0x0000000e14003986 */ /* 0x0007e2000c101b0e */
[C---:B------:R-:W-:Y:S02]  /*ab40*/  IADD3.X R31, R21.reuse, UR5, RZ, P5, !PT ;  /* 0x00000005151f7c10 */ /* 0x040fe4000affe4ff */
[----:B------:R-:W-:Y:S01]  /*ab50*/  IADD3.X R29, R21, UR7, RZ, P4, !PT ;  /* 0x00000007151d7c10 */ /* 0x000fe2000a7fe4ff */
[----:B------:R3:W-:Y:S04]  /*ab60*/  @P1 STG.E.64 desc[UR14][R24.64], R12 ;  /* 0x0000000c18001986 */ /* 0x0007e8000c101b0e */
[----:B------:R3:W-:Y:S04]  /*ab70*/  @P0 STG.E.64 desc[UR14][R30.64], R10 ;  /* 0x0000000a1e000986 */ /* 0x0007e8000c101b0e */
[----:B------:R3:W-:Y:S02]  /*ab80*/  @P6 STG.E.64 desc[UR14][R28.64], R8 ;  /* 0x000000081c006986 */ /* 0x0007e4000c101b0e */
.L_x_126:
[----:B------:R-:W-:Y:S05]  /*ab90*/  BSYNC B1 ;  /* 0x0000000000017941 */ /* 0x000fea0003800000 */
.L_x_100:
[----:B------:R-:W-:Y:S01]  /*aba0*/  ULDC.64 UR4, c[0x0][0x2d0] ;  /* 0x0000b40000047ab9 */ /* 0x000fe20000000a00 */
[----:B-1-3--:R-:W-:Y:S01]  /*abb0*/  LEA R8, P1, R74, R91, 0x1 ;  /* 0x0000005b4a087211 */ /* 0x00afe200078208ff */
[----:B------:R-:W-:Y:S01]  /*abc0*/  BSSY B1, `(.L_x_127) ;  /* 0x00001a5000017945 */ /* 0x000fe20003800000 */
[----:B------:R-:W-:Y:S02]  /*abd0*/  IADD3 R6, P0, R6, UR4, RZ ;  /* 0x0000000406067c10 */ /* 0x000fe4000ff1e0ff */
[----:B------:R-:W-:Y:S02]  /*abe0*/  LEA.HI.X R9, R74, R94, R75, 0x1, P1 ;  /* 0x0000005e4a097211 */ /* 0x000fe400008f0c4b */
        /* <DEDUP_REMOVED lines=22> */
.L_x_130:
        /* <DEDUP_REMOVED lines=11> */
[----:B------:R-:W-:Y:S02]  /*ae00*/  IMAD R14, R93, R5, R12 ;  /* 0x000000055d0e7224 */ /* 0x000fe400078e020c */
[----:B------:R-:W-:-:S03]  /*ae10*/  IMAD.MOV.U32 R5, RZ, RZ, RZ ;  /* 0x000000ffff057224 */ /* 0x000fc600078e00ff */
        /* <DEDUP_REMOVED lines=8> */
.L_x_131:
[----:B------:R-:W-:Y:S05]  /*aea0*/  BSYNC B0 ;  /* 0x0000000000007941 */ /* 0x000fea0003800000 */
.L_x_129:
[----:B------:R-:W-:Y:S01]  /*aeb0*/  ULDC.64 UR4, c[0x0][0x210] ;  /* 0x0000840000047ab9 */ /* 0x000fe20000000a00 */
[--C-:B------:R-:W-:Y:S02]  /*aec0*/  SHF.R.U64 R11, R14, 0x3, R5.reuse ;  /* 0x000000030e0b7819 */ /* 0x100fe40000001205 */
[----:B------:R-:W-:Y:S02]  /*aed0*/  ISETP.GE.AND P1, PT, R0, UR5, PT ;  /* 0x0000000500007c0c */ /* 0x000fe4000bf26270 */
[----:B------:R-:W-:Y:S02]  /*aee0*/  SHF.R.U32.HI R14, RZ, 0x3, R5 ;  /* 0x00000003ff0e7819 */ /* 0x000fe40000011605 */
[----:B------:R-:W-:Y:S02]  /*aef0*/  ISETP.LE.U32.AND P0, PT, R10, R11, PT ;  /* 0x0000000b0a00720c */ /* 0x000fe40003f03070 */
[----:B------:R-:W-:Y:S02]  /*af00*/  ISETP.LT.AND P3, PT, R4, UR4, !P1 ;  /* 0x0000000404007c0c */ /* 0x000fe4000cf61270 */
[----:B------:R-:W-:-:S04]  /*af10*/  SHF.R.S32.HI R5, RZ, 0x1f, R10 ;  /* 0x0000001fff057819 */ /* 0x000fc8000001140a */
[----:B------:R-:W-:-:S13]  /*af20*/  ISETP.LE.U32.AND.EX P0, PT, R5, R14, P3, P0 ;  /* 0x0000000e0500720c */ /* 0x000fda0001f03100 */
        /* <DEDUP_REMOVED lines=12> */
.L_x_133:
        /* <DEDUP_REMOVED lines=19> */
.L_x_134:
[----:B------:R-:W-:Y:S05]  /*b120*/  BSYNC B0 ;  /* 0x0000000000007941 */ /* 0x000fea0003800000 */
.L_x_132:
[----:B------:R-:W-:Y:S01]  /*b130*/  VIADD R11, R0, 0x20 ;  /* 0x00000020000b7836 */ /* 0x000fe20000000000 */
[----:B------:R-:W-:Y:S01]  /*b140*/  ULDC.64 UR4, c[0x0][0x210] ;  /* 0x0000840000047ab9 */ /* 0x000fe20000000a00 */
[--C-:B------:R-:W-:Y:S02]  /*b150*/  SHF.R.U64 R13, R106, 0x3, R107.reuse ;  /* 0x000000036a0d7819 */ /* 0x100fe4000000126b */
[----:B------:R-:W-:Y:S02]  /*b160*/  SHF.R.U32.HI R12, RZ, 0x3, R107 ;  /* 0x00000003ff0c7819 */ /* 0x000fe4000001166b */
[----:B------:R-:W-:Y:S02]  /*b170*/  ISETP.GE.AND P0, PT, R11, UR5, PT ;  /* 0x000000050b007c0c */ /* 0x000fe4000bf06270 */
[----:B------:R-:W-:Y:S02]  /*b180*/  ISETP.LE.U32.AND P3, PT, R10, R13, PT ;  /* 0x0000000d0a00720c */ /* 0x000fe40003f63070 */
[----:B------:R-:W-:-:S04]  /*b190*/  ISETP.LT.AND P4, PT, R4, UR4, !P0 ;  /* 0x0000000404007c0c */ /* 0x000fc8000c781270 */
[----:B------:R-:W-:-:S13]  /*b1a0*/  ISETP.LE.U32.AND.EX P3, PT, R5, R12, P4, P3 ;  /* 0x0000000c0500720c */ /* 0x000fda0002763130 */
[----:B------:R-:W-:Y:S02]  /*b1b0*/  @P3 IMAD.MOV.U32 R10, RZ, RZ, R8 ;  /* 0x000000ffff0a3224 */ /* 0x000fe400078e0008 */
[----:B------:R-:W-:-:S05]  /*b1c0*/  @P3 IMAD.MOV.U32 R11, RZ, RZ, R9 ;  /* 0x000000ffff0b3224 */ /* 0x000fca00078e0009 */
[----:B------:R1:W4:Y:S01]  /*b1d0*/  @P3 LDG.E.LTC128B.64 R86, desc[UR14][R10.64+0x100] ;  /* 0x0001000e0a563981 */ /* 0x000322000c1e1b20 */
[----:B------:R-:W-:Y:S01]  /*b1e0*/  IADD3 R8, P3, R72, R8, RZ ;  /* 0x0000000848087210 */ /* 0x000fe20007f7e0ff */
[----:B------:R-:W-:Y:S04]  /*b1f0*/  BSSY B0, `(.L_x_135) ;  /* 0x000002b000007945 */ /* 0x000fe80003800000 */
[----:B------:R-:W-:Y:S01]  /*b200*/  IMAD.X R9, R73, 0x1, R9, P3 ;  /* 0x0000000149097824 */ /* 0x000fe200018e0609 */
[----:B------:R-:W-:-:S05]  /*b210*/  IADD3 R12, P3, -R70, R8, RZ ;  /* 0x00000008460c7210 */ /* 0x000fca0007f7e1ff */
        /* <DEDUP_REMOVED lines=10> */
[-C--:B------:R-:W-:Y:S02]  /*b2c0*/  IADD3 R5, P3, RZ, -R97.reuse, RZ ;  /* 0x80000061ff057210 */ /* 0x080fe40007f7e0ff */
[----:B------:R-:W-:Y:S02]  /*b2d0*/  MOV R11, R97 ;  /* 0x00000061000b7202 */ /* 0x000fe40000000f00 */
[----:B------:R-:W-:Y:S01]  /*b2e0*/  IADD3.X R10, RZ, ~R99, RZ, P3, !PT ;  /* 0x80000063ff0a7210 */ /* 0x000fe20001ffe4ff */
[----:B------:R-:W-:-:S04]  /*b2f0*/  IMAD.WIDE.U32 R14, R93, R5, R12 ;  /* 0x000000055d0e7225 */ /* 0x000fc800078e000c */
[----:B------:R-:W-:-:S04]  /*b300*/  IMAD R10, R10, R93, RZ ;  /* 0x0000005d0a0a7224 */ /* 0x000fc800078e02ff */
[----:B------:R-:W-:Y:S01]  /*b310*/  IMAD R5, R92, R5, R10 ;  /* 0x000000055c057224 */ /* 0x000fe200078e020a */
[----:B------:R-:W-:-:S04]  /*b320*/  MOV R10, R14 ;  /* 0x0000000e000a7202 */ /* 0x000fc80000000f00 */
[----:B------:R-:W-:Y:S01]  /*b330*/  IADD3 R5, R5, R15, RZ ;  /* 0x0000000f05057210 */ /* 0x000fe20007ffe0ff */
[----:B------:R-:W-:Y:S05]  /*b340*/  BRA `(.L_x_137) ;  /* 0x0000000000547947 */ /* 0x000fea0003800000 */
.L_x_136:
        /* <DEDUP_REMOVED lines=21> */
.L_x_137:
[----:B------:R-:W-:Y:S05]  /*b4a0*/  BSYNC B0 ;  /* 0x0000000000007941 */ /* 0x000fea0003800000 */
.L_x_135:
[--C-:B------:R-:W-:Y:S01]  /*b4b0*/  SHF.R.U64 R14, R10, 0x3, R5.reuse ;  /* 0x000000030a0e7819 */ /* 0x100fe20000001205 */
[----:B------:R-:W-:Y:S01]  /*b4c0*/  VIADD R10, R90, 0x11 ;  /* 0x000000115a0a7836 */ /* 0x000fe20000000000 */
[----:B------:R-:W-:Y:S02]  /*b4d0*/  ULDC UR4, c[0x0][0x210] ;  /* 0x0000840000047ab9 */ /* 0x000fe40000000800 */
[----:B------:R-:W-:Y:S02]  /*b4e0*/  ISETP.LE.U32.AND P3, PT, R11, R14, PT ;  /* 0x0000000e0b00720c */ /* 0x000fe40003f63070 */
[----:B------:R-:W-:Y:S02]  /*b4f0*/  SHF.R.U32.HI R14, RZ, 0x3, R5 ;  /* 0x00000003ff0e7819 */ /* 0x000fe40000011605 */
[----:B------:R-:W-:Y:S02]  /*b500*/  SHF.R.S32.HI R5, RZ, 0x1f, R11 ;  /* 0x0000001fff057819 */ /* 0x000fe4000001140b */
[----:B------:R-:W-:-:S04]  /*b510*/  ISETP.LT.AND P4, PT, R10, UR4, !P1 ;  /* 0x000000040a007c0c */ /* 0x000fc8000cf81270 */
        /* <DEDUP_REMOVED lines=13> */
.L_x_139:
        /* <DEDUP_REMOVED lines=19> */
.L_x_140:
[----:B------:R-:W-:Y:S05]  /*b720*/  BSYNC B0 ;  /* 0x0000000000007941 */ /* 0x000fea0003800000 */
.L_x_138:
        /* <DEDUP_REMOVED lines=32> */
.L_x_142:
        /* <DEDUP_REMOVED lines=21> */
.L_x_143:
[----:B------:R-:W-:Y:S05]  /*ba80*/  BSYNC B0 ;  /* 0x0000000000007941 */ /* 0x000fea0003800000 */
.L_x_141:
        /* <DEDUP_REMOVED lines=20> */
.L_x_145:
        /* <DEDUP_REMOVED lines=19> */
.L_x_146:
[----:B------:R-:W-:Y:S05]  /*bd00*/  BSYNC B0 ;  /* 0x0000000000007941 */ /* 0x000fea0003800000 */
.L_x_144:
        /* <DEDUP_REMOVED lines=32> */
.L_x_148:
        /* <DEDUP_REMOVED lines=21> */
.L_x_149:
[----:B------:R-:W-:Y:S05]  /*c060*/  BSYNC B0 ;  /* 0x0000000000007941 */ /* 0x000fea0003800000 */
.L_x_147:
        /* <DEDUP_REMOVED lines=20> */
.L_x_151:
        /* <DEDUP_REMOVED lines=19> */
.L_x_152:
[----:B------:R-:W-:Y:S05]  /*c2e0*/  BSYNC B0 ;  /* 0x0000000000007941 */ /* 0x000fea0003800000 */
.L_x_150:
[--C-:B------:R-:W-:Y:S01]  /*c2f0*/  SHF.R.U64 R14, R106, 0x3, R107.reuse ;  /* 0x000000036a0e7819 */ /* 0x100fe2000000126b */
[----:B------:R-:W-:Y:S01]  /*c300*/  ULDC UR6, c[0x0][0x210] ;  /* 0x0000840000067ab9 */ /* 0x000fe20000000800 */
        /* <DEDUP_REMOVED lines=9> */
.L_x_128:
[C---:B------:R-:W-:Y:S01]  /*c3a0*/  VIADD R5, R0.reuse, 0x20 ;  /* 0x0000002000057836 */ /* 0x040fe20000000000 */
[----:B------:R-:W-:Y:S02]  /*c3b0*/  ULDC UR4, c[0x0][0x214] ;  /* 0x0000850000047ab9 */ /* 0x000fe40000000800 */
[----:B------:R-:W-:Y:S02]  /*c3c0*/  ISETP.GE.AND P5, PT, R0, UR4, PT ;  /* 0x0000000400007c0c */ /* 0x000fe4000bfa6270 */
[----:B------:R-:W-:Y:S01]  /*c3d0*/  ISETP.GE.AND P6, PT, R5, UR4, PT ;  /* 0x0000000405007c0c */ /* 0x000fe2000bfc6270 */
[----:B------:R-:W-:Y:S01]  /*c3e0*/  VIADD R5, R90, 0x11 ;  /* 0x000000115a057836 */ /* 0x000fe20000000000 */
[C---:B------:R-:W-:Y:S02]  /*c3f0*/  ISETP.LT.AND P0, PT, R4.reuse, UR6, !P5 ;  /* 0x0000000604007c0c */ /* 0x040fe4000ef01270 */
[----:B------:R-:W-:Y:S02]  /*c400*/  ISETP.LT.AND P3, PT, R4, UR6, !P6 ;  /* 0x0000000604007c0c */ /* 0x000fe4000f761270 */
[----:B------:R-:W-:-:S02]  /*c410*/  IADD3 R11, P1, R72, 0x100, RZ ;  /* 0x00000100480b7810 */ /* 0x000fc40007f3e0ff */
[----:B------:R-:W-:-:S07]  /*c420*/  ISETP.LT.AND P4, PT, R5, UR6, !P5 ;  /* 0x0000000605007c0c */ /* 0x000fce000ef81270 */
[----:B------:R1:W4:Y:S01]  /*c430*/  @P0 LDG.E.LTC128B.64 R88, desc[UR14][R8.64] ;  /* 0x0000000e08580981 */ /* 0x000322000c1e1b20 */
[----:B------:R-:W-:Y:S01]  /*c440*/  ISETP.LT.AND P0, PT, R5, UR6, !P6 ;  /* 0x0000000605007c0c */ /* 0x000fe2000f701270 */
[----:B------:R-:W-:Y:S02]  /*c450*/  @P3 IMAD.MOV.U32 R14, RZ, RZ, R8 ;  /* 0x000000ffff0e3224 */ /* 0x000fe400078e0008 */
[----:B------:R-:W-:Y:S02]  /*c460*/  @P3 IMAD.MOV.U32 R15, RZ, RZ, R9 ;  /* 0x000000ffff0f3224 */ /* 0x000fe400078e0009 */
[----:B------:R-:W-:-:S03]  /*c470*/  IMAD.X R5, RZ, RZ, R73, P1 ;  /* 0x000000ffff057224 */ /* 0x000fc600008e0649 */
[----:B------:R2:W4:Y:S01]  /*c480*/  @P3 LDG.E.LTC128B.64 R86, desc[UR14][R14.64+0x100] ;  /* 0x0001000e0e563981 */ /* 0x000522000c1e1b20 */
[-C--:B------:R-:W-:Y:S02]  /*c490*/  IADD3 R16, P3, R11, R8.reuse, RZ ;  /* 0x000000080b107210 */ /* 0x080fe40007f7e0ff */
[----:B------:R-:W-:-:S03]  /*c4a0*/  IADD3 R12, P1, R72, R8, RZ ;  /* 0x00000008480c7210 */ /* 0x000fc60007f3e0ff */
[--C-:B------:R-:W-:Y:S02]  /*c4b0*/  IMAD.X R17, R5, 0x1, R9.reuse, P3 ;  /* 0x0000000105117824 */ /* 0x100fe400018e0609 */
[----:B------:R-:W-:-:S03]  /*c4c0*/  IMAD.X R13, R73, 0x1, R9, P1 ;  /* 0x00000001490d7824 */ /* 0x000fc600008e0609 */
[----:B------:R3:W4:Y:S04]  /*c4d0*/  @P0 LDG.E.LTC128B.64 R82, desc[UR14][R16.64] ;  /* 0x0000000e10520981 */ /* 0x000728000c1e1b20 */
[----:B------:R3:W4:Y:S01]  /*c4e0*/  @P4 LDG.E.LTC128B.64 R84, desc[UR14][R12.64] ;  /* 0x0000000e0c544981 */ /* 0x000722000c1e1b20 */
[----:B-1----:R-:W-:-:S05]  /*c4f0*/  VIADD R8, R90, 0x12 ;  /* 0x000000125a087836 */ /* 0x002fca0000000000 */
[C---:B------:R-:W-:Y:S02]  /*c500*/  ISETP.LT.AND P3, PT, R8.reuse, UR6, !P5 ;  /* 0x0000000608007c0c */ /* 0x040fe4000ef61270 */
[----:B------:R-:W-:Y:S02]  /*c510*/  ISETP.LT.AND P1, PT, R8, UR6, !P6 ;  /* 0x0000000608007c0c */ /* 0x000fe4000f721270 */
[----:B--2---:R-:W-:Y:S01]  /*c520*/  IADD3 R14, P0, R72, R12, RZ ;  /* 0x0000000c480e7210 */ /* 0x004fe20007f1e0ff */
[----:B------:R-:W-:-:S04]  /*c530*/  VIADD R8, R90, 0x13 ;  /* 0x000000135a087836 */ /* 0x000fc80000000000 */
[--C-:B------:R-:W-:Y:S01]  /*c540*/  IMAD.X R15, R73, 0x1, R13.reuse, P0 ;  /* 0x00000001490f7824 */ /* 0x100fe200000e060d */
[C---:B------:R-:W-:Y:S02]  /*c550*/  ISETP.LT.AND P0, PT, R8.reuse, UR6, !P5 ;  /* 0x0000000608007c0c */ /* 0x040fe4000ef01270 */
[----:B------:R-:W-:Y:S02]  /*c560*/  ISETP.LT.AND P6, PT, R8, UR6, !P6 ;  /* 0x0000000608007c0c */ /* 0x000fe4000f7c1270 */
[----:B------:R1:W4:Y:S01]  /*c570*/  @P3 LDG.E.LTC128B.64 R80, desc[UR14][R14.64] ;  /* 0x0000000e0e503981 */ /* 0x000322000c1e1b20 */
[----:B------:R-:W-:Y:S02]  /*c580*/  IADD3 R8, P5, R11, R12, RZ ;  /* 0x0000000c0b087210 */ /* 0x000fe40007fbe0ff */
[----:B------:R-:W-:Y:S02]  /*c590*/  IADD3 R10, P3, R14, R11, RZ ;  /* 0x0000000b0e0a7210 */ /* 0x000fe40007f7e0ff */
[----:B---3--:R-:W-:Y:S01]  /*c5a0*/  IADD3 R16, P4, R72, R14, RZ ;  /* 0x0000000e48107210 */ /* 0x008fe20007f9e0ff */
[----:B------:R-:W-:-:S02]  /*c5b0*/  IMAD.X R9, R5, 0x1, R13, P5 ;  /* 0x0000000105097824 */ /* 0x000fc400028e060d */
[----:B------:R-:W-:Y:S02]  /*c5c0*/  IMAD.X R11, R15, 0x1, R5, P3 ;  /* 0x000000010f0b7824 */ /* 0x000fe400018e0605 */
[----:B------:R-:W-:Y:S01]  /*c5d0*/  IMAD.X R17, R73, 0x1, R15, P4 ;  /* 0x0000000149117824 */ /* 0x000fe200020e060f */
[----:B------:R1:W4:Y:S04]  /*c5e0*/  @P1 LDG.E.LTC128B.64 R78, desc[UR14][R8.64] ;  /* 0x0000000e084e1981 */ /* 0x000328000c1e1b20 */
[----:B------:R1:W4:Y:S04]  /*c5f0*/  @P0 LDG.E.LTC128B.64 R76, desc[UR14][R16.64] ;  /* 0x0000000e104c0981 */ /* 0x000328000c1e1b20 */
[----:B------:R1:W4:Y:S02]  /*c600*/  @P6 LDG.E.LTC128B.64 R2, desc[UR14][R10.64] ;  /* 0x0000000e0a026981 */ /* 0x000324000c1e1b20 */
.L_x_153:
[----:B------:R-:W-:Y:S05]  /*c610*/  BSYNC B1 ;  /* 0x0000000000017941 */ /* 0x000fea0003800000 */
.L_x_127:
[----:B------:R-:W-:Y:S01]  /*c620*/  BAR.SYNC.DEFER_BLOCKING 0x0 ;  /* 0x0000000000007b1d */ /* 0x000fe20000010000 */
[----:B-1----:R-:W-:Y:S01]  /*c630*/  MOV R8, R91 ;  /* 0x0000005b00087202 */ /* 0x002fe20000000f00 */
[----:B------:R-:W-:Y:S01]  /*c640*/  IMAD R11, R75, 0x3, RZ ;  /* 0x000000034b0b7824 */ /* 0x000fe200078e02ff */
[----:B------:R-:W-:Y:S02]  /*c650*/  MOV R9, R94 ;  /* 0x0000005e00097202 */ /* 0x000fe40000000f00 */
[----:B------:R-:W-:Y:S01]  /*c660*/  IADD3 R5, R90, 0x18, RZ ;  /* 0x000000185a057810 */ /* 0x000fe20007ffe0ff */
[----:B------:R-:W-:Y:S01]  /*c670*/  BSSY B1, `(.L_x_154) ;  /* 0x00001e1000017945 */ /* 0x000fe20003800000 */
[----:B------:R-:W-:-:S05]  /*c680*/  IMAD.WIDE.U32 R8, R74, 0x3, R8 ;  /* 0x000000034a087825 */ /* 0x000fca00078e0008 */
[----:B------:R-:W-:Y:S01]  /*c690*/  IADD3 R11, R9, R11, RZ ;  /* 0x0000000b090b7210 */ /* 0x000fe20007ffe0ff */
[----:B------:R-:W-:-:S04]  /*c6a0*/  DEPBAR.LE SB5, 0x5 ;  /* 0x0000d1400000791a */ /* 0x000fc80000000000 */
[----:B------:R-:W-:Y:S04]  /*c6b0*/  STS.128 [R95], R36 ;  /* 0x000000245f007388 */ /* 0x000fe80000000c00 */
[----:B------:R-:W-:Y:S04]  /*c6c0*/  STS.128 [R95+0x40], R40 ;  /* 0x000040285f007388 */ /* 0x000fe80000000c00 */
[----:B------:R-:W-:Y:S01]  /*c6d0*/  STS.128 [R95+0x80], R44 ;  /* 0x0000802c5f007388 */ /* 0x000fe20000000c00 */
[----:B------:R-:W-:-:S04]  /*c6e0*/  DEPBAR.LE SB5, 0x4 ;  /* 0x0000d1000000791a */ /* 0x000fc80000000000 */
[----:B------:R-:W-:Y:S01]  /*c6f0*/  STS.128 [R95+0xc0], R48 ;  /* 0x0000c0305f007388 */ /* 0x000fe20000000c00 */
[----:B------:R-:W-:Y:S06]  /*c700*/  BAR.SYNC.DEFER_BLOCKING 0x0 ;  /* 0x0000000000007b1d */ /* 0x000fec0000010000 */
[----:B------:R-:W1:Y:S04]  /*c710*/  LDS.64 R28, [R104+UR8] ;  /* 0x00000008681c7984 */ /* 0x000e680008000a00 */
[----:B------:R-:W2:Y:S04]  /*c720*/  LDS.64 R16, [R104+UR8+0x100] ;  /* 0x0001000868107984 */ /* 0x000ea80008000a00 */
[----:B------:R-:W3:Y:S04]  /*c730*/  LDS.64 R14, [R104+UR8+0x220] ;  /* 0x00022008680e7984 */ /* 0x000ee80008000a00 */
[----:B------:R-:W3:Y:S04]  /*c740*/  LDS.64 R12, [R104+UR8+0x320] ;  /* 0x00032008680c7984 */ /* 0x000ee80008000a00 */
[----:B------:R-:W3:Y:S04]  /*c750*/  LDS.64 R22, [R104+UR8+0x440] ;  /* 0x0004400868167984 */ /* 0x000ee80008000a00 */
[----:B------:R-:W3:Y:S04]  /*c760*/  LDS.64 R20, [R104+UR8+0x540] ;  /* 0x0005400868147984 */ /* 0x000ee80008000a00 */
[----:B------:R-:W3:Y:S04]  /*c770*/  LDS.64 R18, [R104+UR8+0x660] ;  /* 0x0006600868127984 */ /* 0x000ee80008000a00 */
[----:B------:R-:W3:Y:S01]  /*c780*/  LDS.64 R24, [R104+UR8+0x760] ;  /* 0x0007600868187984 */ /* 0x000ee20008000a00 */
[----:B-1----:R-:W-:-:S02]  /*c790*/  DMUL R28, R28, R120 ;  /* 0x000000781c1c7228 */ /* 0x002fc40000000000 */
[-C--:B--2---:R-:W-:Y:S02]  /*c7a0*/  DMUL R16, R16, R120.reuse ;  /* 0x0000007810107228 */ /* 0x084fe40000000000 */
        /* <DEDUP_REMOVED lines=42> */
.L_x_157:
        /* <DEDUP_REMOVED lines=23> */
.L_x_158:
[----:B------:R-:W-:Y:S05]  /*cbc0*/  BSYNC B0 ;  /* 0x0000000000007941 */ /* 0x000fea0003800000 */
.L_x_156:
        /* <DEDUP_REMOVED lines=21> */
.L_x_160:
        /* <DEDUP_REMOVED lines=19> */
.L_x_161:
[----:B------:R-:W-:Y:S05]  /*ce50*/  BSYNC B0 ;  /* 0x0000000000007941 */ /* 0x000fea0003800000 */
.L_x_159:
        /* <DEDUP_REMOVED lines=39> */
.L_x_163:
        /* <DEDUP_REMOVED lines=8> */
[----:B-1----:R-:W-:Y:S01]  /*d150*/  IMAD R17, R35, R31, RZ ;  /* 0x0000001f23117224 */ /* 0x002fe200078e02ff */
        /* <DEDUP_REMOVED lines=14> */
.L_x_164:
[----:B------:R-:W-:Y:S05]  /*d240*/  BSYNC B0 ;  /* 0x0000000000007941 */ /* 0x000fea0003800000 */
.L_x_162:
        /* <DEDUP_REMOVED lines=21> */
.L_x_166:
        /* <DEDUP_REMOVED lines=19> */
.L_x_167:
[----:B------:R-:W-:Y:S05]  /*d4d0*/  BSYNC B0 ;  /* 0x0000000000007941 */ /* 0x000fea0003800000 */
.L_x_165:
        /* <DEDUP_REMOVED lines=37> */
.L_x_169:
        /* <DEDUP_REMOVED lines=23> */
.L_x_170:
[----:B------:R-:W-:Y:S05]  /*d8a0*/  BSYNC B0 ;  /* 0x0000000000007941 */ /* 0x000fea0003800000 */
.L_x_168:
        /* <DEDUP_REMOVED lines=21> */
.L_x_172:
[----:B-1----:R-:W1:Y:S01]  /*da00*/  I2F.U32.RP R22, R27 ;  /* 0x0000001b00167306 */ /* 0x002e620000209000 */
        /* <DEDUP_REMOVED lines=18> */
.L_x_173:
[----:B------:R-:W-:Y:S05]  /*db30*/  BSYNC B0 ;  /* 0x0000000000007941 */ /* 0x000fea0003800000 */
.L_x_171:
        /* <DEDUP_REMOVED lines=37> */
.L_x_175:
        /* <DEDUP_REMOVED lines=23> */
.L_x_176:
[----:B------:R-:W-:Y:S05]  /*df00*/  BSYNC B0 ;  /* 0x0000000000007941 */ /* 0x000fea0003800000 */
.L_x_174:
        /* <DEDUP_REMOVED lines=21> */
.L_x_178:
        /* <DEDUP_REMOVED lines=19> */
.L_x_179:
[----:B------:R-:W-:Y:S05]  /*e190*/  BSYNC B0 ;  /* 0x0000000000007941 */ /* 0x000fea0003800000 */
.L_x_177:
        /* <DEDUP_REMOVED lines=9> */
.L_x_155:
[C---:B------:R-:W-:Y:S01]  /*e230*/  VIADD R26, R0.reuse, 0x20 ;  /* 0x00000020001a7836 */ /* 0x040fe20000000000 */
[----:B------:R-:W-:Y:S02]  /*e240*/  ULDC UR4, c[0x0][0x214] ;  /* 0x0000850000047ab9 */ /* 0x000fe40000000800 */
[----:B------:R-:W-:Y:S02]  /*e250*/  ISETP.GE.AND P0, PT, R0, UR4, PT ;  /* 0x0000000400007c0c */ /* 0x000fe4000bf06270 */
[----:B------:R-:W-:Y:S01]  /*e260*/  ISETP.GE.AND P1, PT, R26, UR4, PT ;  /* 0x000000041a007c0c */ /* 0x000fe2000bf26270 */
[----:B------:R-:W-:Y:S01]  /*e270*/  ULDC.64 UR4, c[0x0][0x2b8] ;  /* 0x0000ae0000047ab9 */ /* 0x000fe20000000a00 */
[C---:B------:R-:W-:Y:S01]  /*e280*/  ISETP.LT.AND P3, PT, R4.reuse, UR6, !P0 ;  /* 0x0000000604007c0c */ /* 0x040fe2000c761270 */
[----:B------:R-:W-:Y:S01]  /*e290*/  UIADD3 UR9, UP0, UR4, 0x100, URZ ;  /* 0x0000010004097890 */ /* 0x000fe2000ff1e03f */
[----:B------:R-:W-:Y:S01]  /*e2a0*/  ISETP.LT.AND P4, PT, R4, UR6, !P1 ;  /* 0x0000000604007c0c */ /* 0x000fe2000cf81270 */
[----:B------:R-:W-:-:S02]  /*e2b0*/  VIADD R4, R90, 0x11 ;  /* 0x000000115a047836 */ /* 0x000fc40000000000 */
[----:B------:R-:W-:-:S03]  /*e2c0*/  UIADD3.X UR7, URZ, UR5, URZ, UP0, !UPT ;  /* 0x000000053f077290 */ /* 0x000fc600087fe43f */
[----:B------:R-:W-:-:S05]  /*e2d0*/  ISETP.LT.AND P5, PT, R4, UR6, !P0 ;  /* 0x0000000604007c0c */ /* 0x000fca000c7a1270 */
[----:B------:R1:W-:Y:S01]  /*e2e0*/  @P3 STG.E.64 desc[UR14][R6.64], R28 ;  /* 0x0000001c06003986 */ /* 0x0003e2000c101b0e */
[----:B------:R-:W-:-:S03]  /*e2f0*/  IADD3 R26, P3, R6, UR4, RZ ;  /* 0x00000004061a7c10 */ /* 0x000fc6000ff7e0ff */
[----:B------:R2:W-:Y:S01]  /*e300*/  @P4 STG.E.64 desc[UR14][R6.64+0x100], R16 ;  /* 0x0001001006004986 */ /* 0x0005e2000c101b0e */
[----:B------:R-:W-:Y:S01]  /*e310*/  ISETP.LT.AND P4, PT, R4, UR6, !P1 ;  /* 0x0000000604007c0c */ /* 0x000fe2000cf81270 */
[----:B------:R-:W-:Y:S01]  /*e320*/  VIADD R4, R90, 0x12 ;  /* 0x000000125a047836 */ /* 0x000fe20000000000 */
[C---:B------:R-:W-:Y:S02]  /*e330*/  IADD3.X R27, R7.reuse, UR5, RZ, P3, !PT ;  /* 0x00000005071b7c10 */ /* 0x040fe40009ffe4ff */
[----:B------:R-:W-:Y:S02]  /*e340*/  IADD3 R30, P3, R6, UR9, RZ ;  /* 0x00000009061e7c10 */ /* 0x000fe4000ff7e0ff */
[C---:B------:R-:W-:Y:S01]  /*e350*/  ISETP.LT.AND P1, PT, R4.reuse, UR6, !P1 ;  /* 0x0000000604007c0c */ /* 0x040fe2000cf21270 */
[----:B------:R3:W-:Y:S01]  /*e360*/  @P5 STG.E.64 desc[UR14][R26.64], R14 ;  /* 0x0000000e1a005986 */ /* 0x0007e2000c101b0e */
[----:B------:R-:W-:Y:S02]  /*e370*/  IADD3.X R31, R7, UR7, RZ, P3, !PT ;  /* 0x00000007071f7c10 */ /* 0x000fe40009ffe4ff */
[----:B------:R-:W-:Y:S01]  /*e380*/  ISETP.LT.AND P3, PT, R4, UR6, !P0 ;  /* 0x0000000604007c0c */ /* 0x000fe2000c761270 */
[----:B------:R-:W-:-:S02]  /*e390*/  VIADD R4, R90, 0x13 ;  /* 0x000000135a047836 */ /* 0x000fc40000000000 */
[----:B------:R3:W-:Y:S03]  /*e3a0*/  @P4 STG.E.64 desc[UR14][R30.64], R12 ;  /* 0x0000000c1e004986 */ /* 0x0007e6000c101b0e */
[----:B------:R-:W-:Y:S02]  /*e3b0*/  ISETP.LT.AND P0, PT, R4, UR6, !P0 ;  /* 0x0000000604007c0c */ /* 0x000fe4000c701270 */
[C---:B-1----:R-:W-:Y:S02]  /*e3c0*/  IADD3 R28, P4, R26.reuse, UR9, RZ ;  /* 0x000000091a1c7c10 */ /* 0x042fe4000ff9e0ff */
[----:B--2---:R-:W-:Y:S02]  /*e3d0*/  IADD3 R16, P5, R26, UR4, RZ ;  /* 0x000000041a107c10 */ /* 0x004fe4000ffbe0ff */
[C---:B------:R-:W-:Y:S02]  /*e3e0*/  IADD3.X R29, R27.reuse, UR7, RZ, P4, !PT ;  /* 0x000000071b1d7c10 */ /* 0x040fe4000a7fe4ff */
[----:B------:R-:W-:-:S02]  /*e3f0*/  IADD3.X R17, R27, UR5, RZ, P5, !PT ;  /* 0x000000051b117c10 */ /* 0x000fc4000affe4ff */
[C---:B------:R-:W-:Y:S02]  /*e400*/  IADD3 R32, P5, R16.reuse, UR4, RZ ;  /* 0x0000000410207c10 */ /* 0x040fe4000ffbe0ff */
[----:B---3--:R-:W-:Y:S01]  /*e410*/  IADD3 R14, P4, R16, UR9, RZ ;  /* 0x00000009100e7c10 */ /* 0x008fe2000ff9e0ff */
[----:B------:R2:W-:Y:S01]  /*e420*/  @P3 STG.E.64 desc[UR14][R16.64], R22 ;  /* 0x0000001610003986 */ /* 0x0005e2000c101b0e */
[C---:B------:R-:W-:Y:S02]  /*e430*/  IADD3.X R33, R17.reuse, UR5, RZ, P5, !PT ;  /* 0x0000000511217c10 */ /* 0x040fe4000affe4ff */
[----:B------:R-:W-:Y:S01]  /*e440*/  IADD3.X R15, R17, UR7, RZ, P4, !PT ;  /* 0x00000007110f7c10 */ /* 0x000fe2000a7fe4ff */
[----:B------:R2:W-:Y:S04]  /*e450*/  @P1 STG.E.64 desc[UR14][R28.64], R20 ;  /* 0x000000141c001986 */ /* 0x0005e8000c101b0e */
[----:B------:R2:W-:Y:S04]  /*e460*/  @P0 STG.E.64 desc[UR14][R32.64], R18 ;  /* 0x0000001220000986 */ /* 0x0005e8000c101b0e */
[----:B------:R2:W-:Y:S02]  /*e470*/  @P6 STG.E.64 desc[UR14][R14.64], R24 ;  /* 0x000000180e006986 */ /* 0x0005e4000c101b0e */
.L_x_180:
[----:B------:R-:W-:Y:S05]  /*e480*/  BSYNC B1 ;  /* 0x0000000000017941 */ /* 0x000fea0003800000 */
.L_x_154:
[----:B------:R-:W-:Y:S01]  /*e490*/  ULDC.64 UR4, c[0x0][0x2d0] ;  /* 0x0000b40000047ab9 */ /* 0x000fe20000000a00 */
[----:B------:R-:W-:Y:S01]  /*e4a0*/  BSSY B1, `(.L_x_181) ;  /* 0x00001a7000017945 */ /* 0x000fe20003800000 */
[----:B------:R-:W-:-:S04]  /*e4b0*/  IADD3 R6, P0, R6, UR4, RZ ;  /* 0x0000000406067c10 */ /* 0x000fc8000ff1e0ff */
[----:B------:R-:W-:Y:S01]  /*e4c0*/  IADD3.X R7, R7, UR5, RZ, P0, !PT ;  /* 0x0000000507077c10 */ /* 0x000fe200087fe4ff */
[----:B------:R-:W-:Y:S08]  /*e4d0*/  @!P2 BRA `(.L_x_182) ;  /* 0x0000001400e4a947 */ /* 0x000ff00003800000 */
[----:B--2---:R-:W-:Y:S01]  /*e4e0*/  IADD3 R14, P0, -R70, R8, RZ ;  /* 0x00000008460e7210 */ /* 0x004fe20007f1e1ff */
        /* <DEDUP_REMOVED lines=10> */
[----:B-1---5:R-:W-:Y:S05]  /*e590*/  CALL.REL.NOINC `($__internal_0_$__cuda_sm20_div_u64) ;  /* 0x000000b000987944 */ /* 0x022fea0003c00000 */
[-C--:B------:R-:W-:Y:S02]  /*e5a0*/  IADD3 R13, P0, RZ, -R97.reuse, RZ ;  /* 0x80000061ff0d7210 */ /* 0x080fe40007f1e0ff */
[----:B------:R-:W-:Y:S02]  /*e5b0*/  MOV R12, R97 ;  /* 0x00000061000c7202 */ /* 0x000fe40000000f00 */
[----:B------:R-:W-:Y:S01]  /*e5c0*/  IADD3.X R4, RZ, ~R99, RZ, P0, !PT ;  /* 0x80000063ff047210 */ /* 0x000fe200007fe4ff */
[----:B------:R-:W-:-:S04]  /*e5d0*/  IMAD.WIDE.U32 R16, R93, R13, R14 ;  /* 0x0000000d5d107225 */ /* 0x000fc800078e000e */
[----:B------:R-:W-:-:S04]  /*e5e0*/  IMAD R4, R4, R93, RZ ;  /* 0x0000005d04047224 */ /* 0x000fc800078e02ff */
[----:B------:R-:W-:-:S05]  /*e5f0*/  IMAD R4, R92, R13, R4 ;  /* 0x0000000d5c047224 */ /* 0x000fca00078e0204 */
[----:B------:R-:W-:Y:S01]  /*e600*/  IADD3 R13, R4, R17, RZ ;  /* 0x00000011040d7210 */ /* 0x000fe20007ffe0ff */
[----:B------:R-:W-:Y:S05]  /*e610*/  BRA `(.L_x_185) ;  /* 0x0000000000547947 */ /* 0x000fea0003800000 */
.L_x_184:
[----:B------:R-:W2:Y:S01]  /*e620*/  I2F.U32.RP R17, R93 ;  /* 0x0000005d00117306 */ /* 0x000ea20000209000 */
[----:B-1----:R-:W-:Y:S01]  /*e630*/  IMAD.MOV.U32 R12, RZ, RZ, RZ ;  /* 0x000000ffff0c7224 */ /* 0x002fe200078e00ff */
[----:B------:R-:W-:-:S06]  /*e640*/  ISETP.NE.U32.AND P0, PT, R93, RZ, PT ;  /* 0x000000ff5d00720c */ /* 0x000fcc0003f05070 */
[----:B--2---:R-:W1:Y:S02]  /*e650*/  MUFU.RCP R16, R17 ;  /* 0x0000001100107308 */ /* 0x004e640000001000 */
[----:B-1----:R-:W-:-:S06]  /*e660*/  IADD3 R16, R16, 0xffffffe, RZ ;  /* 0x0ffffffe10107810 */ /* 0x002fcc0007ffe0ff */
[----:B------:R-:W1:Y:S02]  /*e670*/  F2I.FTZ.U32.TRUNC.NTZ R13, R16 ;  /* 0x00000010000d7305 */ /* 0x000e64000021f000 */
[----:B-1----:R-:W-:-:S05]  /*e680*/  IADD3 R4, RZ, -R13, RZ ;  /* 0x8000000dff047210 */ /* 0x002fca0007ffe0ff */
[----:B------:R-:W-:-:S04]  /*e690*/  IMAD R4, R4, R93, RZ ;  /* 0x0000005d04047224 */ /* 0x000fc800078e02ff */
[----:B------:R-:W-:-:S06]  /*e6a0*/  IMAD.HI.U32 R13, R13, R4, R12 ;  /* 0x000000040d0d7227 */ /* 0x000fcc00078e000c */
[----:B------:R-:W-:-:S04]  /*e6b0*/  IMAD.HI.U32 R12, R13, R14, RZ ;  /* 0x0000000e0d0c7227 */ /* 0x000fc800078e00ff */
[----:B------:R-:W-:Y:S01]  /*e6c0*/  IMAD.MOV.U32 R13, RZ, RZ, RZ ;  /* 0x000000ffff0d7224 */ /* 0x000fe200078e00ff */
        /* <DEDUP_REMOVED lines=10> */
.L_x_185:
[----:B------:R-:W-:Y:S05]  /*e770*/  BSYNC B0 ;  /* 0x0000000000007941 */ /* 0x000fea0003800000 */
.L_x_183:
        /* <DEDUP_REMOVED lines=21> */
.L_x_187:
        /* <DEDUP_REMOVED lines=19> */
.L_x_188:
[----:B------:R-:W-:Y:S05]  /*ea00*/  BSYNC B0 ;  /* 0x0000000000007941 */ /* 0x000fea0003800000 */
.L_x_186:
[----:B------:R-:W-:Y:S01]  /*ea10*/  VIADD R9, R0, 0x20 ;  /* 0x0000002000097836 */ /* 0x000fe20000000000 */
[----:B------:R-:W-:Y:S01]  /*ea20*/  ULDC.64 UR4, c[0x0][0x210] ;  /* 0x0000840000047ab9 */ /* 0x000fe20000000a00 */
[----:B------:R-:W-:-:S03]  /*ea30*/  SHF.R.U64 R13, R106, 0x3, R107 ;  /* 0x000000036a0d7819 */ /* 0x000fc6000000126b */
[----:B------:R-:W-:Y:S02]  /*ea40*/  ISETP.GE.AND P0, PT, R9, UR5, PT ;  /* 0x0000000509007c0c */ /* 0x000fe4000bf06270 */
[----:B------:R-:W-:Y:S02]  /*ea50*/  SHF.R.U32.HI R9, RZ, 0x3, R107 ;  /* 0x00000003ff097819 */ /* 0x000fe4000001166b */
[----:B------:R-:W-:Y:S02]  /*ea60*/  ISETP.LE.U32.AND P3, PT, R12, R13, PT ;  /* 0x0000000d0c00720c */ /* 0x000fe40003f63070 */
[----:B------:R-:W-:-:S04]  /*ea70*/  ISETP.LT.AND P4, PT, R5, UR4, !P0 ;  /* 0x0000000405007c0c */ /* 0x000fc8000c781270 */
[----:B------:R-:W-:-:S13]  /*ea80*/  ISETP.LE.U32.AND.EX P3, PT, R4, R9, P4, P3 ;  /* 0x000000090400720c */ /* 0x000fda0002763130 */
        /* <DEDUP_REMOVED lines=18> */
[----:B------:R-:W-:-:S04]  /*ebb0*/  IMAD.WIDE.U32 R14, R93, R11, R12 ;  /* 0x0000000b5d0e7225 */ /* 0x000fc800078e000c */
[----:B------:R-:W-:Y:S01]  /*ebc0*/  IMAD R4, R4, R93, RZ ;  /* 0x0000005d04047224 */ /* 0x000fe200078e02ff */
[----:B------:R-:W-:-:S03]  /*ebd0*/  MOV R10, R14 ;  /* 0x0000000e000a7202 */ /* 0x000fc60000000f00 */
[----:B------:R-:W-:Y:S01]  /*ebe0*/  IMAD R4, R92, R11, R4 ;  /* 0x0000000b5c047224 */ /* 0x000fe200078e0204 */
[----:B------:R-:W-:-:S04]  /*ebf0*/  MOV R11, R97 ;  /* 0x00000061000b7202 */ /* 0x000fc80000000f00 */
[----:B------:R-:W-:Y:S01]  /*ec00*/  IADD3 R4, R4, R15, RZ ;  /* 0x0000000f04047210 */ /* 0x000fe20007ffe0ff */
[----:B------:R-:W-:Y:S05]  /*ec10*/  BRA `(.L_x_191) ;  /* 0x0000000000547947 */ /* 0x000fea0003800000 */
.L_x_190:
[----:B------:R-:W1:Y:S01]  /*ec20*/  I2F.U32.RP R14, R93 ;  /* 0x0000005d000e7306 */ /* 0x000e620000209000 */
[----:B------:R-:W-:-:S07]  /*ec30*/  ISETP.NE.U32.AND P3, PT, R93, RZ, PT ;  /* 0x000000ff5d00720c */ /* 0x000fce0003f65070 */
[----:B-1----:R-:W1:Y:S02]  /*ec40*/  MUFU.RCP R10, R14 ;  /* 0x0000000e000a7308 */ /* 0x002e640000001000 */
[----:B-1----:R-:W-:-:S06]  /*ec50*/  IADD3 R10, R10, 0xffffffe, RZ ;  /* 0x0ffffffe0a0a7810 */ /* 0x002fcc0007ffe0ff */
[----:B------:R-:W1:Y:S02]  /*ec60*/  F2I.FTZ.U32.TRUNC.NTZ R11, R10 ;  /* 0x0000000a000b7305 */ /* 0x000e64000021f000 */
[----:B-1----:R-:W-:Y:S01]  /*ec70*/  IADD3 R4, RZ, -R11, RZ ;  /* 0x8000000bff047210 */ /* 0x002fe20007ffe0ff */
[----:B------:R-:W-:-:S04]  /*ec80*/  IMAD.MOV.U32 R10, RZ, RZ, RZ ;  /* 0x000000ffff0a7224 */ /* 0x000fc800078e00ff */
        /* <DEDUP_REMOVED lines=14> */
.L_x_191:
[----:B------:R-:W-:Y:S05]  /*ed70*/  BSYNC B0 ;  /* 0x0000000000007941 */ /* 0x000fea0003800000 */
.L_x_189:
[--C-:B------:R-:W-:Y:S01]  /*ed80*/  SHF.R.U64 R14, R10, 0x3, R4.reuse ;  /* 0x000000030a0e7819 */ /* 0x100fe20000001204 */
[----:B------:R-:W-:Y:S01]  /*ed90*/  VIADD R10, R90, 0x19 ;  /* 0x000000195a0a7836 */ /* 0x000fe20000000000 */
[----:B------:R-:W-:Y:S01]  /*eda0*/  ULDC UR4, c[0x0][0x210] ;  /* 0x0000840000047ab9 */ /* 0x000fe20000000800 */
        /* <DEDUP_REMOVED lines=17> */
.L_x_193:
        /* <DEDUP_REMOVED lines=19> */
.L_x_194:
[----:B------:R-:W-:Y:S05]  /*eff0*/  BSYNC B0 ;  /* 0x0000000000007941 */ /* 0x000fea0003800000 */
.L_x_192:
        /* <DEDUP_REMOVED lines=32> */
.L_x_196:
        /* <DEDUP_REMOVED lines=21> */
.L_x_197:
[----:B------:R-:W-:Y:S05]  /*f350*/  BSYNC B0 ;  /* 0x0000000000007941 */ /* 0x000fea0003800000 */
.L_x_195:
        /* <DEDUP_REMOVED lines=20> */
.L_x_199:
        /* <DEDUP_REMOVED lines=19> */
.L_x_200:
[----:B------:R-:W-:Y:S05]  /*f5d0*/  BSYNC B0 ;  /* 0x0000000000007941 */ /* 0x000fea0003800000 */
.L_x_198:
[--C-:B------:R-:W-:Y:S01]  /*f5e0*/  SHF.R.U64 R12, R106, 0x3, R107.reuse ;  /* 0x000000036a0c7819 */ /* 0x100fe2000000126b */
[----:B------:R-:W-:Y:S01]  /*f5f0*/  ULDC UR4, c[0x0][0x210] ;  /* 0x0000840000047ab9 */ /* 0x000fe20000000800 */
[----:B------:R-:W-:Y:S02]  /*f600*/  SHF.R.U32.HI R13, RZ, 0x3, R107 ;  /* 0x00000003ff0d7819 */ /* 0x000fe4000001166b */
[----:B------:R-:W-:Y:S02]  /*f610*/  ISETP.LE.U32.AND P3, PT, R11, R12, PT ;  /* 0x0000000c0b00720c */ /* 0x000fe40003f63070 */
[----:B------:R-:W-:-:S04]  /*f620*/  ISETP.LT.AND P4, PT, R10, UR4, !P0 ;  /* 0x000000040a007c0c */ /* 0x000fc8000c781270 */
[----:B------:R-:W-:-:S13]  /*f630*/  ISETP.LE.U32.AND.EX P3, PT, R4, R13, P4, P3 ;  /* 0x0000000d0400720c */ /* 0x000fda0002763130 */
        /* <DEDUP_REMOVED lines=24> */
.L_x_202:
        /* <DEDUP_REMOVED lines=21> */
.L_x_203:
[----:B------:R-:W-:Y:S05]  /*f910*/  BSYNC B0 ;  /* 0x0000000000007941 */ /* 0x000fea0003800000 */
.L_x_201:
        /* <DEDUP_REMOVED lines=20> */
.L_x_205:
        /* <DEDUP_REMOVED lines=19> */
.L_x_206:
[----:B------:R-:W-:Y:S05]  /*fb90*/  BSYNC B0 ;  /* 0x0000000000007941 */ /* 0x000fea0003800000 */
.L_x_204:
[--C-:B------:R-:W-:Y:S01]  /*fba0*/  SHF.R.U64 R10, R106, 0x3, R107.reuse ;  /* 0x000000036a0a7819 */ /* 0x100fe2000000126b */
[----:B------:R-:W-:Y:S01]  /*fbb0*/  ULDC UR6, c[0x0][0x210] ;  /* 0x0000840000067ab9 */ /* 0x000fe20000000800 */
[----:B------:R-:W-:Y:S01]  /*fbc0*/  SHF.R.U32.HI R11, RZ, 0x3, R107 ;  /* 0x00000003ff0b7819 */ /* 0x000fe2000001166b */
[----:B------:R-:W-:Y:S01]  /*fbd0*/  IMAD.MOV.U32 R18, RZ, RZ, R2 ;  /* 0x000000ffff127224 */ /* 0x000fe200078e0002 */
[----:B------:R-:W-:Y:S01]  /*fbe0*/  ISETP.LE.U32.AND P1, PT, R9, R10, PT ;  /* 0x0000000a0900720c */ /* 0x000fe20003f23070 */
[----:B------:R-:W-:Y:S01]  /*fbf0*/  IMAD.MOV.U32 R19, RZ, RZ, R3 ;  /* 0x000000ffff137224 */ /* 0x000fe200078e0003 */
[----:B------:R-:W-:-:S04]  /*fc00*/  ISETP.LT.AND P0, PT, R8, UR6, !P0 ;  /* 0x0000000608007c0c */ /* 0x000fc8000c701270 */
[----:B------:R-:W-:-:S13]  /*fc10*/  ISETP.LE.U32.AND.EX P1, PT, R4, R11, P0, P1 ;  /* 0x0000000b0400720c */ /* 0x000fda0000723110 */
[----:B------:R-:W-:Y:S05]  /*fc20*/  @!P1 BRA `(.L_x_207) ;  /* 0x0000000000b89947 */ /* 0x000fea0003800000 */
[----:B------:R-:W-:Y:S02]  /*fc30*/  MOV R18, R72 ;  /* 0x0000004800127202 */ /* 0x000fe40000000f00 */
[----:B------:R-:W-:-:S06]  /*fc40*/  MOV R19, R73 ;  /* 0x0000004900137202 */ /* 0x000fcc0000000f00 */
[----:B------:R-:W4:Y:S01]  /*fc50*/  LDG.E.LTC128B.64 R18, desc[UR14][R18.64+0x100] ;  /* 0x0001000e12127981 */ /* 0x000f22000c1e1b20 */
[----:B------:R-:W-:Y:S05]  /*fc60*/  BRA `(.L_x_207) ;  /* 0x0000000000a87947 */ /* 0x000fea0003800000 */
.L_x_182:
[C---:B------:R-:W-:Y:S01]  /*fc70*/  VIADD R4, R0.reuse, 0x20 ;  /* 0x0000002000047836 */ /* 0x040fe20000000000 */
[----:B------:R-:W-:Y:S02]  /*fc80*/  ULDC UR4, c[0x0][0x214] ;  /* 0x0000850000047ab9 */ /* 0x000fe40000000800 */
[----:B------:R-:W-:Y:S02]  /*fc90*/  ISETP.GE.AND P1, PT, R0, UR4, PT ;  /* 0x0000000400007c0c */ /* 0x000fe4000bf26270 */
[----:B------:R-:W-:Y:S01]  /*fca0*/  ISETP.GE.AND P0, PT, R4, UR4, PT ;  /* 0x0000000404007c0c */ /* 0x000fe2000bf06270 */
[----:B------:R-:W-:Y:S01]  /*fcb0*/  VIADD R4, R90, 0x19 ;  /* 0x000000195a047836 */ /* 0x000fe20000000000 */
[C---:B------:R-:W-:Y:S02]  /*fcc0*/  ISETP.LT.AND P4, PT, R5.reuse, UR6, !P1 ;  /* 0x0000000605007c0c */ /* 0x040fe4000cf81270 */
[----:B------:R-:W-:Y:S02]  /*fcd0*/  ISETP.LT.AND P5, PT, R5, UR6, !P0 ;  /* 0x0000000605007c0c */ /* 0x000fe4000c7a1270 */
[----:B------:R-:W-:-:S11]  /*fce0*/  ISETP.LT.AND P3, PT, R4, UR6, !P1 ;  /* 0x0000000604007c0c */ /* 0x000fd6000cf61270 */
[----:B------:R-:W-:-:S05]  /*fcf0*/  @P5 IMAD.MOV.U32 R9, RZ, RZ, R11 ;  /* 0x000000ffff095224 */ /* 0x000fca00078e000b */
[----:B------:R3:W4:Y:S01]  /*fd00*/  @P5 LDG.E.LTC128B.64 R86, desc[UR14][R8.64+0x100] ;  /* 0x0001000e08565981 */ /* 0x000722000c1e1b20 */
[----:B-1----:R-:W-:Y:S01]  /*fd10*/  IADD3 R12, P5, R72, R8, RZ ;  /* 0x00000008480c7210 */ /* 0x002fe20007fbe0ff */
[----:B--2---:R-:W-:Y:S02]  /*fd20*/  @P4 IMAD.MOV.U32 R14, RZ, RZ, R8 ;  /* 0x000000ffff0e4224 */ /* 0x004fe400078e0008 */
[--C-:B------:R-:W-:Y:S02]  /*fd30*/  @P4 IMAD.MOV.U32 R15, RZ, RZ, R11.reuse ;  /* 0x000000ffff0f4224 */ /* 0x100fe400078e000b */
[----:B------:R-:W-:Y:S01]  /*fd40*/  IMAD.X R13, R73, 0x1, R11, P5 ;  /* 0x00000001490d7824 */ /* 0x000fe200028e060b */
[----:B------:R-:W-:Y:S02]  /*fd50*/  ISETP.LT.AND P5, PT, R4, UR6, !P0 ;  /* 0x0000000604007c0c */ /* 0x000fe4000c7a1270 */
[----:B------:R1:W4:Y:S01]  /*fd60*/  @P4 LDG.E.LTC128B.64 R88, desc[UR14][R14.64] ;  /* 0x0000000e0e584981 */ /* 0x000322000c1e1b20 */
[----:B------:R-:W-:-:S03]  /*fd70*/  IADD3 R10, P4, R72, R12, RZ ;  /* 0x0000000c480a7210 */ /* 0x000fc60007f9e0ff */
[----:B------:R2:W4:Y:S01]  /*fd80*/  @P3 LDG.E.LTC128B.64 R84, desc[UR14][R12.64] ;  /* 0x0000000e0c543981 */ /* 0x000522000c1e1b20 */
[C---:B------:R-:W-:Y:S01]  /*fd90*/  IADD3 R4, P3, R72.reuse, 0x100, RZ ;  /* 0x0000010048047810 */ /* 0x040fe20007f7e0ff */
[----:B------:R-:W-:Y:S01]  /*fda0*/  IMAD.X R11, R73, 0x1, R13, P4 ;  /* 0x00000001490b7824 */ /* 0x000fe200020e060d */
[----:B------:R-:W-:-:S04]  /*fdb0*/  IADD3 R72, P6, R72, R10, RZ ;  /* 0x0000000a48487210 */ /* 0x000fc80007fde0ff */
[----:B------:R-:W-:Y:S02]  /*fdc0*/  @P5 IMAD.MOV.U32 R16, RZ, RZ, R12 ;  /* 0x000000ffff105224 */ /* 0x000fe400078e000c */
[----:B------:R-:W-:Y:S02]  /*fdd0*/  @P5 IMAD.MOV.U32 R17, RZ, RZ, R13 ;  /* 0x000000ffff115224 */ /* 0x000fe400078e000d */
[C---:B---3--:R-:W-:Y:S01]  /*fde0*/  VIADD R9, R90.reuse, 0x1a ;  /* 0x0000001a5a097836 */ /* 0x048fe20000000000 */
[----:B------:R-:W-:Y:S02]  /*fdf0*/  IADD3.X R8, RZ, R73, RZ, P3, !PT ;  /* 0x00000049ff087210 */ /* 0x000fe40001ffe4ff */
[----:B------:R3:W4:Y:S01]  /*fe00*/  @P5 LDG.E.LTC128B.64 R82, desc[UR14][R16.64+0x100] ;  /* 0x0001000e10525981 */ /* 0x000722000c1e1b20 */
[----:B------:R-:W-:Y:S01]  /*fe10*/  IMAD.X R73, R73, 0x1, R11, P6 ;  /* 0x0000000149497824 */ /* 0x000fe200030e060b */
[C---:B------:R-:W-:Y:S02]  /*fe20*/  ISETP.LT.AND P4, PT, R9.reuse, UR6, !P1 ;  /* 0x0000000609007c0c */ /* 0x040fe4000cf81270 */
[----:B------:R-:W-:Y:S01]  /*fe30*/  ISETP.LT.AND P3, PT, R9, UR6, !P0 ;  /* 0x0000000609007c0c */ /* 0x000fe2000c761270 */
[----:B------:R-:W-:Y:S01]  /*fe40*/  VIADD R9, R90, 0x1b ;  /* 0x0000001b5a097836 */ /* 0x000fe20000000000 */
[----:B-1----:R-:W-:-:S04]  /*fe50*/  IADD3 R14, P5, R10, R4, RZ ;  /* 0x000000040a0e7210 */ /* 0x002fc80007fbe0ff */
[C---:B------:R-:W-:Y:S02]  /*fe60*/  ISETP.LT.AND P1, PT, R9.reuse, UR6, !P1 ;  /* 0x0000000609007c0c */ /* 0x040fe4000cf21270 */
[----:B------:R-:W-:Y:S02]  /*fe70*/  ISETP.LT.AND P0, PT, R9, UR6, !P0 ;  /* 0x0000000609007c0c */ /* 0x000fe4000c701270 */
[----:B--2---:R-:W-:Y:S01]  /*fe80*/  IADD3 R12, P6, R4, R12, RZ ;  /* 0x0000000c040c7210 */ /* 0x004fe20007fde0ff */
[----:B------:R-:W-:Y:S01]  /*fe90*/  IMAD.MOV.U32 R18, RZ, RZ, R2 ;  /* 0x000000ffff127224 */ /* 0x000fe200078e0002 */
[----:B------:R3:W4:Y:S01]  /*fea0*/  @P4 LDG.E.LTC128B.64 R80, desc[UR14][R10.64] ;  /* 0x0000000e0a504981 */ /* 0x000722000c1e1b20 */
[----:B------:R-:W-:Y:S01]  /*feb0*/  IMAD.MOV.U32 R19, RZ, RZ, R3 ;  /* 0x000000ffff137224 */ /* 0x000fe200078e0003 */
[----:B------:R-:W-:Y:S01]  /*fec0*/  IADD3.X R13, R8, R13, RZ, P6, !PT ;  /* 0x0000000d080d7210 */ /* 0x000fe200037fe4ff */
[----:B------:R-:W-:-:S04]  /*fed0*/  IMAD.X R15, R11, 0x1, R8, P5 ;  /* 0x000000010b0f7824 */ /* 0x000fc800028e0608 */
[----:B------:R3:W4:Y:S04]  /*fee0*/  @P3 LDG.E.LTC128B.64 R78, desc[UR14][R12.64] ;  /* 0x0000000e0c4e3981 */ /* 0x000728000c1e1b20 */
[----:B------:R3:W4:Y:S04]  /*fef0*/  @P1 LDG.E.LTC128B.64 R76, desc[UR14][R72.64] ;  /* 0x0000000e484c1981 */ /* 0x000728000c1e1b20 */
[----:B------:R3:W4:Y:S02]  /*ff00*/  @P0 LDG.E.LTC128B.64 R18, desc[UR14][R14.64] ;  /* 0x0000000e0e120981 */ /* 0x000724000c1e1b20 */
.L_x_207:
[----:B------:R-:W-:Y:S05]  /*ff10*/  BSYNC B1 ;  /* 0x0000000000017941 */ /* 0x000fea0003800000 */
.L_x_181:
[----:B------:R-:W-:Y:S06]  /*ff20*/  BAR.SYNC.DEFER_BLOCKING 0x0 ;  /* 0x0000000000007b1d */ /* 0x000fec0000010000 */
[----:B-----5:R-:W-:Y:S04]  /*ff30*/  STS.128 [R95], R64 ;  /* 0x000000405f007388 */ /* 0x020fe80000000c00 */
[----:B------:R-:W-:Y:S04]  /*ff40*/  STS.128 [R95+0x40], R60 ;  /* 0x0000403c5f007388 */ /* 0x000fe80000000c00 */
[----:B------:R-:W-:Y:S04]  /*ff50*/  STS.128 [R95+0x80], R56 ;  /* 0x000080385f007388 */ /* 0x000fe80000000c00 */
[----:B------:R-:W-:Y:S01]  /*ff60*/  STS.128 [R95+0xc0], R52 ;  /* 0x0000c0345f007388 */ /* 0x000fe20000000c00 */
[----:B------:R-:W-:Y:S06]  /*ff70*/  BAR.SYNC.DEFER_BLOCKING 0x0 ;  /* 0x0000000000007b1d */ /* 0x000fec0000010000 */
[----:B---3--:R-:W1:Y:S04]  /*ff80*/  LDS.64 R16, [R104+UR8+0x440] ;  /* 0x0004400868107984 */ /* 0x008e680008000a00 */
[----:B------:R-:W2:Y:S04]  /*ff90*/  LDS.64 R20, [R104+UR8] ;  /* 0x0000000868147984 */ /* 0x000ea80008000a00 */
        /* <DEDUP_REMOVED lines=8> */
[-C--:B---3--:R-:W-:Y:S02]  /*10020*/  DMUL R2, R2, R120.reuse ;  /* 0x0000007802027228 */ /* 0x088fe40000000000 */
[----:B------:R-:W-:-:S04]  /*10030*/  DMUL R8, R8, R120 ;  /* 0x0000007808087228 */ /* 0x000fc80000000000 */
        /* <DEDUP_REMOVED lines=8> */
[-C--:B------:R-:W-:Y:S02]  /*100c0*/  DFMA R12, R80, R118.reuse, R24 ;  /* 0x00000076500c722b */ /* 0x080fe40000000018 */
[-C--:B------:R-:W-:Y:S02]  /*100d0*/  DFMA R14, R78, R118.reuse, R14 ;  /* 0x000000764e0e722b */ /* 0x080fe4000000000e */
[-C--:B------:R-:W-:Y:S02]  /*100e0*/  DFMA R16, R76, R118.reuse, R16 ;  /* 0x000000764c10722b */ /* 0x080fe40000000010 */
        /* <DEDUP_REMOVED lines=16> */
[----:B------:R-:W-:Y:S05]  /*101f0*/  CALL.REL.NOINC `($__internal_0_$__cuda_sm20_div_u64) ;  /* 0x0000009400807944 */ /* 0x000fea0003c00000 */
        /* <DEDUP_REMOVED lines=12> */
.L_x_210:
        /* <DEDUP_REMOVED lines=11> */
[----:B------:R-:W-:Y:S01]  /*10370*/  IMAD.HI.U32 R18, R27, R22, RZ ;  /* 0x000000161b127227 */ /* 0x000fe200078e00ff */
[----:B------:R-:W-:-:S04]  /*10380*/  MOV R27, RZ ;  /* 0x000000ff001b7202 */ /* 0x000fc80000000f00 */
        /* <DEDUP_REMOVED lines=10> */
.L_x_211:
[----:B------:R-:W-:Y:S05]  /*10430*/  BSYNC B0 ;  /* 0x0000000000007941 */ /* 0x000fea0003800000 */
.L_x_209:
        /* <DEDUP_REMOVED lines=19> */
[----:B-1----:R-:W-:Y:S05]  /*10570*/  CALL.REL.NOINC `($__internal_1_$__cuda_sm20_rem_u64) ;  /* 0x0000009400b07944 */ /* 0x002fea0003c00000 */
[----:B------:R-:W-:Y:S05]  /*10580*/  BRA `(.L_x_214) ;  /* 0x00000000004c7947 */ /* 0x000fea0003800000 */
.L_x_213:
        /* <DEDUP_REMOVED lines=19> */
.L_x_214:
[----:B------:R-:W-:Y:S05]  /*106c0*/  BSYNC B0 ;  /* 0x0000000000007941 */ /* 0x000fea0003800000 */
.L_x_212:
        /* <DEDUP_REMOVED lines=26> */
[----:B-1----:R-:W-:Y:S05]  /*10870*/  CALL.REL.NOINC `($__internal_0_$__cuda_sm20_div_u64) ;  /* 0x0000008c00e07944 */ /* 0x002fea0003c00000 */
        /* <DEDUP_REMOVED lines=12> */
.L_x_216:
        /* <DEDUP_REMOVED lines=23> */
.L_x_217:
[----:B------:R-:W-:Y:S05]  /*10ab0*/  BSYNC B0 ;  /* 0x0000000000007941 */ /* 0x000fea0003800000 */
.L_x_215:
        /* <DEDUP_REMOVED lines=21> */
.L_x_219:
        /* <DEDUP_REMOVED lines=19> */
.L_x_220:
[----:B------:R-:W-:Y:S05]  /*10d40*/  BSYNC B0 ;  /* 0x0000000000007941 */ /* 0x000fea0003800000 */
.L_x_218:
        /* <DEDUP_REMOVED lines=37> */
.L_x_222:
[----:B------:R-:W-:Y:S01]  /*10fa0*/  ULDC UR4, c[0x0][0x2b0] ;  /* 0x0000ac0000047ab9 */ /* 0x000fe20000000800 */
[----:B-1----:R-:W-:Y:S01]  /*10fb0*/  IMAD.MOV.U32 R10, RZ, RZ, RZ ;  /* 0x000000ffff0a7224 */ /* 0x002fe200078e00ff */
        /* <DEDUP_REMOVED lines=21> */
.L_x_223:
[----:B------:R-:W-:Y:S05]  /*11110*/  BSYNC B0 ;  /* 0x0000000000007941 */ /* 0x000fea0003800000 */
.L_x_221:
        /* <DEDUP_REMOVED lines=21> */
.L_x_225:
        /* <DEDUP_REMOVED lines=19> */
.L_x_226:
[----:B------:R-:W-:Y:S05]  /*113a0*/  BSYNC B0 ;  /* 0x0000000000007941 */ /* 0x000fea0003800000 */
.L_x_224:
        /* <DEDUP_REMOVED lines=9> */
[----:B------:R-:W-:-:S03]  /*11440*/  ULDC UR4, c[0x0][0x2b4] ;  /* 0x0000ad0000047ab9 */ /* 0x000fc60000000800 */
[----:B------:R-:W-:Y:S02]  /*11450*/  IADD3.X R5, R3, UR5, RZ, P2, !PT ;  /* 0x0000000503057c10 */ /* 0x000fe400097fe4ff */
[----:B------:R-:W-:-:S05]  /*11460*/  IADD3 R68, P2, -R68, R4, RZ ;  /* 0x0000000444447210 */ /* 0x000fca0007f5e1ff */
[----:B------:R-:W-:Y:S02]  /*11470*/  @P3 IMAD.MOV.U32 R6, RZ, RZ, R2 ;  /* 0x000000ffff063224 */ /* 0x000fe400078e0002 */
[----:B------:R-:W-:Y:S02]  /*11480*/  @P3 IMAD.MOV.U32 R7, RZ, RZ, R3 ;  /* 0x000000ffff073224 */ /* 0x000fe400078e0003 */
[----:B-1----:R-:W-:Y:S02]  /*11490*/  IMAD.U32 R3, RZ, RZ, UR4 ;  /* 0x00000004ff037e24 */ /* 0x002fe4000f8e00ff */
        /* <DEDUP_REMOVED lines=24> */
.L_x_228:
        /* <DEDUP_REMOVED lines=23> */
.L_x_229:
[----:B------:R-:W-:Y:S05]  /*11790*/  BSYNC B0 ;  /* 0x0000000000007941 */ /* 0x000fea0003800000 */
.L_x_227:
[----:B------:R-:W-:Y:S01]  /*117a0*/  VIADD R90, R90, 0x1b ;  /* 0x0000001b5a5a7836 */ /* 0x000fe20000000000 */
[--C-:B------:R-:W-:Y:S01]  /*117b0*/  SHF.R.U64 R11, R6, 0x3, R9.reuse ;  /* 0x00000003060b7819 */ /* 0x100fe20000001209 */
[----:B------:R-:W-:Y:S01]  /*117c0*/  ULDC UR4, c[0x0][0x210] ;  /* 0x0000840000047ab9 */ /* 0x000fe20000000800 */
[----:B------:R-:W-:Y:S01]  /*117d0*/  SHF.R.U32.HI R9, RZ, 0x3, R9 ;  /* 0x00000003ff097819 */ /* 0x000fe20000011609 */
[----:B------:R-:W-:Y:S01]  /*117e0*/  BSSY B0, `(.L_x_230) ;  /* 0x0000025000007945 */ /* 0x000fe20003800000 */
[----:B------:R-:W-:Y:S02]  /*117f0*/  ISETP.LE.U32.AND P2, PT, R0, R11, PT ;  /* 0x0000000b0000720c */ /* 0x000fe40003f43070 */
[----:B------:R-:W-:Y:S02]  /*11800*/  SHF.R.S32.HI R2, RZ, 0x1f, R0 ;  /* 0x0000001fff027819 */ /* 0x000fe40000011400 */
[C---:B------:R-:W-:Y:S02]  /*11810*/  ISETP.LT.AND P1, PT, R90.reuse, UR4, !P1 ;  /* 0x000000045a007c0c */ /* 0x040fe4000cf21270 */
[----:B------:R-:W-:-:S02]  /*11820*/  ISETP.LT.AND P0, PT, R90, UR4, !P0 ;  /* 0x000000045a007c0c */ /* 0x000fc4000c701270 */
        /* <DEDUP_REMOVED lines=13> */
.L_x_231:
        /* <DEDUP_REMOVED lines=19> */
.L_x_232:
[----:B------:R-:W-:Y:S05]  /*11a30*/  BSYNC B0 ;  /* 0x0000000000007941 */ /* 0x000fea0003800000 */
.L_x_230:
[--C-:B------:R-:W-:Y:S02]  /*11a40*/  SHF.R.U64 R7, R106, 0x3, R107.reuse ;  /* 0x000000036a077819 */ /* 0x100fe4000000126b */
[----:B------:R-:W-:Y:S02]  /*11a50*/  SHF.R.U32.HI R3, RZ, 0x3, R107 ;  /* 0x00000003ff037819 */ /* 0x000fe4000001166b */
[----:B------:R-:W-:-:S04]  /*11a60*/  ISETP.LE.U32.AND P1, PT, R0, R7, PT ;  /* 0x000000070000720c */ /* 0x000fc80003f23070 */
[----:B------:R-:W-:-:S13]  /*11a70*/  ISETP.LE.U32.AND.EX P0, PT, R2, R3, P0, P1 ;  /* 0x000000030200720c */ /* 0x000fda0000703110 */
[----:B------:R-:W-:Y:S05]  /*11a80*/  @!P0 BRA `(.L_x_233) ;  /* 0x0000007800d08947 */ /* 0x000fea0003800000 */
[----:B------:R2:W-:Y:S01]  /*11a90*/  STG.E.64 desc[UR14][R4.64+0x100], R118 ;  /* 0x0001007604007986 */ /* 0x0005e2000c101b0e */
[----:B------:R-:W-:Y:S05]  /*11aa0*/  BRA `(.L_x_233) ;  /* 0x0000007800c87947 */ /* 0x000fea0003800000 */
.L_x_208:
[----:B------:R-:W-:Y:S02]  /*11ab0*/  ULDC UR4, c[0x0][0x214] ;  /* 0x0000850000047ab9 */ /* 0x000fe40000000800 */
[C---:B------:R-:W-:Y:S01]  /*11ac0*/  ISETP.GE.AND P1, PT, R0.reuse, UR4, PT ;  /* 0x0000000400007c0c */ /* 0x040fe2000bf26270 */
[----:B------:R-:W-:-:S03]  /*11ad0*/  VIADD R0, R0, 0x20 ;  /* 0x0000002000007836 */ /* 0x000fc60000000000 */
[C---:B------:R-:W-:Y:S02]  /*11ae0*/  ISETP.LT.AND P2, PT, R5.reuse, UR6, !P1 ;  /* 0x0000000605007c0c */ /* 0x040fe4000cf41270 */
[----:B------:R-:W-:Y:S01]  /*11af0*/  ISETP.GE.AND P6, PT, R0, UR4, PT ;  /* 0x0000000400007c0c */ /* 0x000fe2000bfc6270 */
[----:B------:R-:W-:Y:S01]  /*11b00*/  VIADD R0, R90, 0x19 ;  /* 0x000000195a007836 */ /* 0x000fe20000000000 */
[----:B------:R-:W-:Y:S02]  /*11b10*/  ULDC.64 UR4, c[0x0][0x2b8] ;  /* 0x0000ae0000047ab9 */ /* 0x000fe40000000a00 */
[----:B------:R-:W-:Y:S01]  /*11b20*/  ISETP.LT.AND P3, PT, R5, UR6, !P6 ;  /* 0x0000000605007c0c */ /* 0x000fe2000f761270 */
[----:B------:R-:W-:Y:S01]  /*11b30*/  UIADD3 UR8, UP0, UR4, 0x100, URZ ;  /* 0x0000010004087890 */ /* 0x000fe2000ff1e03f */
[C---:B------:R-:W-:Y:S02]  /*11b40*/  ISETP.LT.AND P5, PT, R0.reuse, UR6, !P1 ;  /* 0x0000000600007c0c */ /* 0x040fe4000cfa1270 */
[----:B------:R-:W-:Y:S01]  /*11b50*/  ISETP.LT.AND P4, PT, R0, UR6, !P6 ;  /* 0x0000000600007c0c */ /* 0x000fe2000f781270 */
[----:B------:R-:W-:Y:S01]  /*11b60*/  VIADD R0, R90, 0x1a ;  /* 0x0000001a5a007836 */ /* 0x000fe20000000000 */
[----:B------:R-:W-:Y:S01]  /*11b70*/  UIADD3.X UR7, URZ, UR5, URZ, UP0, !UPT ;  /* 0x000000053f077290 */ /* 0x000fe200087fe43f */
[----:B------:R1:W-:Y:S01]  /*11b80*/  @P2 STG.E.64 desc[UR14][R6.64], R20 ;  /* 0x0000001406002986 */ /* 0x0003e2000c101b0e */
[----:B------:R-:W-:Y:S01]  /*11b90*/  IADD3 R4, P2, R6, UR4, RZ ;  /* 0x0000000406047c10 */ /* 0x000fe2000ff5e0ff */
[----:B------:R-:W-:-:S03]  /*11ba0*/  VIADD R90, R90, 0x1b ;  /* 0x0000001b5a5a7836 */ /* 0x000fc60000000000 */
[C---:B------:R-:W-:Y:S01]  /*11bb0*/  IADD3.X R5, R7.reuse, UR5, RZ, P2, !PT ;  /* 0x0000000507057c10 */ /* 0x040fe200097fe4ff */
[----:B------:R2:W-:Y:S01]  /*11bc0*/  @P3 STG.E.64 desc[UR14][R6.64+0x100], R2 ;  /* 0x0001000206003986 */ /* 0x0005e2000c101b0e */
[C---:B------:R-:W-:Y:S02]  /*11bd0*/  ISETP.LT.AND P2, PT, R0.reuse, UR6, !P6 ;  /* 0x0000000600007c0c */ /* 0x040fe4000f741270 */
[----:B------:R-:W-:Y:S01]  /*11be0*/  ISETP.LT.AND P3, PT, R0, UR6, !P1 ;  /* 0x0000000600007c0c */ /* 0x000fe2000cf61270 */
[----:B------:R3:W-:Y:S01]  /*11bf0*/  @P5 STG.E.64 desc[UR14][R4.64], R8 ;  /* 0x0000000804005986 */ /* 0x0007e2000c101b0e */
[----:B------:R-:W-:Y:S02]  /*11c00*/  IADD3 R18, P6, R6, UR8, RZ ;  /* 0x0000000806127c10 */ /* 0x000fe4000ffde0ff */
[----:B------:R-:W-:Y:S02]  /*11c10*/  ISETP.LT.AND P1, PT, R90, UR6, !P1 ;  /* 0x000000065a007c0c */ /* 0x000fe4000cf21270 */
[----:B------:R-:W-:-:S05]  /*11c20*/  IADD3.X R19, R7, UR7, RZ, P6, !PT ;  /* 0x0000000707137c10 */ /* 0x000fca000b7fe4ff */
[----:B------:R3:W-:Y:S01]  /*11c30*/  @P4 STG.E.64 desc[UR14][R18.64], R10 ;  /* 0x0000000a12004986 */ /* 0x0007e2000c101b0e */
[----:B-1----:R-:W-:-:S04]  /*11c40*/  IADD3 R20, P5, R4, UR4, RZ ;  /* 0x0000000404147c10 */ /* 0x002fc8000ffbe0ff */
[C---:B------:R-:W-:Y:S02]  /*11c50*/  IADD3.X R21, R5.reuse, UR5, RZ, P5, !PT ;  /* 0x0000000505157c10 */ /* 0x040fe4000affe4ff */
[----:B--2---:R-:W-:Y:S02]  /*11c60*/  IADD3 R6, P6, R4, UR8, RZ ;  /* 0x0000000804067c10 */ /* 0x004fe4000ffde0ff */
[----:B------:R-:W-:Y:S01]  /*11c70*/  IADD3 R2, P5, R20, UR4, RZ ;  /* 0x0000000414027c10 */ /* 0x000fe2000ffbe0ff */
[----:B------:R1:W-:Y:S01]  /*11c80*/  @P3 STG.E.64 desc[UR14][R20.64], R12 ;  /* 0x0000000c14003986 */ /* 0x0003e2000c101b0e */
[----:B------:R-:W-:Y:S02]  /*11c90*/  IADD3.X R7, R5, UR7, RZ, P6, !PT ;  /* 0x0000000705077c10 */ /* 0x000fe4000b7fe4ff */
[----:B------:R-:W-:-:S03]  /*11ca0*/  IADD3.X R3, R21, UR5, RZ, P5, !PT ;  /* 0x0000000515037c10 */ /* 0x000fc6000affe4ff */
[----:B------:R1:W-:Y:S04]  /*11cb0*/  @P2 STG.E.64 desc[UR14][R6.64], R14 ;  /* 0x0000000e06002986 */ /* 0x0003e8000c101b0e */
[----:B------:R1:W-:Y:S01]  /*11cc0*/  @P1 STG.E.64 desc[UR14][R2.64], R16 ;  /* 0x0000001002001986 */ /* 0x0003e2000c101b0e */
[----:B---3--:R-:W-:-:S04]  /*11cd0*/  IADD3 R4, P1, R20, UR8, RZ ;  /* 0x0000000814047c10 */ /* 0x008fc8000ff3e0ff */
[----:B------:R-:W-:Y:S01]  /*11ce0*/  IADD3.X R5, R21, UR7, RZ, P1, !PT ;  /* 0x0000000715057c10 */ /* 0x000fe20008ffe4ff */
[----:B------:R-:W-:Y:S08]  /*11cf0*/  @!P0 BRA `(.L_x_233) ;  /* 0x0000007800348947 */ /* 0x000ff00003800000 */
[----:B------:R3:W-:Y:S01]  /*11d00*/  STG.E.64 desc[UR14][R4.64], R118 ;  /* 0x0000007604007986 */ /* 0x0007e2000c101b0e */
[----:B------:R-:W-:Y:S05]  /*11d10*/  BRA `(.L_x_233) ;  /* 0x00000078002c7947 */ /* 0x000fea0003800000 */
.L_x_18:
[----:B------:R-:W-:Y:S08]  /*11d20*/  BAR.SYNC.DEFER_BLOCKING 0x0 ;  /* 0x0000000000007b1d */ /* 0x000ff00000010000 */
[----:B------:R-:W4:Y:S01]  /*11d30*/  S2UR UR5, SR_CTAID.X ;  /* 0x00000000000579c3 */ /* 0x000f220000002500 */
[----:B------:R-:W-:Y:S01]  /*11d40*/  ULDC UR4, c[0x0][0x228] ;  /* 0x00008a0000047ab9 */ /* 0x000fe20000000800 */
[----:B------:R-:W-:Y:S01]  /*11d50*/  BSSY B1, `(.L_x_234) ;  /* 0x00001e7000017945 */ /* 0x000fe20003800000 */
[----:B------:R-:W-:-:S04]  /*11d60*/  DEPBAR.LE SB5, 0xe ;  /* 0x0000d3800000791a */ /* 0x000fc80000000000 */
[----:B------:R-:W-:Y:S04]  /*11d70*/  STS.128 [R95], R4 ;  /* 0x000000045f007388 */ /* 0x000fe80000000c00 */
[----:B------:R-:W-:Y:S01]  /*11d80*/  STS.128 [R95+0x40], R8 ;  /* 0x000040085f007388 */ /* 0x000fe20000000c00 */
[----:B----4-:R-:W-:Y:S01]  /*11d90*/  USHF.R.S32.HI UR4, URZ, UR4, UR5 ;  /* 0x000000043f047299 */ /* 0x010fe20008011405 */
[----:B------:R-:W-:-:S04]  /*11da0*/  DEPBAR.LE SB5, 0xc ;  /* 0x0000d3000000791a */ /* 0x000fc80000000000 */
[----:B------:R-:W-:Y:S01]  /*11db0*/  STS.128 [R95+0x80], R12 ;  /* 0x0000800c5f007388 */ /* 0x000fe20000000c00 */
[----:B------:R-:W-:-:S03]  /*11dc0*/  ULEA UR4, UR4, 0x80, 0x7 ;  /* 0x0000008004047891 */ /* 0x000fc6000f8e383f */
[----:B------:R-:W-:Y:S01]  /*11dd0*/  STS.128 [R95+0xc0], R16 ;  /* 0x0000c0105f007388 */ /* 0x000fe20000000c00 */
[----:B------:R-:W-:Y:S02]  /*11de0*/  BAR.SYNC.DEFER_BLOCKING 0x0 ;  /* 0x0000000000007b1d */ /* 0x000fe40000010000 */
[----:B------:R-:W-:-:S04]  /*11df0*/  ISETP.LT.AND P2, PT, R107, UR4, PT ;  /* 0x000000046b007c0c */ /* 0x000fc8000bf41270 */
[----:B---3--:R-:W3:Y:S04]  /*11e00*/  LDS.64 R82, [R104+UR8] ;  /* 0x0000000868527984 */ /* 0x008ee80008000a00 */
[----:B------:R-:W4:Y:S04]  /*11e10*/  LDS.64 R80, [R104+UR8+0x100] ;  /* 0x0001000868507984 */ /* 0x000f280008000a00 */
[----:B------:R-:W4:Y:S04]  /*11e20*/  LDS.64 R78, [R104+UR8+0x220] ;  /* 0x00022008684e7984 */ /* 0x000f280008000a00 */
[----:B------:R-:W4:Y:S04]  /*11e30*/  LDS.64 R76, [R104+UR8+0x320] ;  /* 0x00032008684c7984 */ /* 0x000f280008000a00 */
[----:B--2---:R-:W2:Y:S04]  /*11e40*/  LDS.64 R74, [R104+UR8+0x440] ;  /* 0x00044008684a7984 */ /* 0x004ea80008000a00 */
[----:B------:R-:W2:Y:S04]  /*11e50*/  LDS.64 R2, [R104+UR8+0x540] ;  /* 0x0005400868027984 */ /* 0x000ea80008000a00 */
[----:B-1----:R-:W1:Y:S04]  /*11e60*/  LDS.64 R72, [R104+UR8+0x660] ;  /* 0x0006600868487984 */ /* 0x002e680008000a00 */
[----:B------:R-:W1:Y:S01]  /*11e70*/  LDS.64 R70, [R104+UR8+0x760] ;  /* 0x0007600868467984 */ /* 0x000e620008000a00 */
[----:B---3--:R-:W-:-:S02]  /*11e80*/  DMUL R18, R82, R120 ;  /* 0x0000007852127228 */ /* 0x008fc40000000000 */
[-C--:B----4-:R-:W-:Y:S02]  /*11e90*/  DMUL R10, R80, R120.reuse ;  /* 0x00000078500a7228 */ /* 0x090fe40000000000 */
[-C--:B------:R-:W-:Y:S02]  /*11ea0*/  DMUL R8, R78, R120.reuse ;  /* 0x000000784e087228 */ /* 0x080fe40000000000 */
[-C--:B------:R-:W-:Y:S02]  /*11eb0*/  DMUL R6, R76, R120.reuse ;  /* 0x000000784c067228 */ /* 0x080fe40000000000 */
[-C--:B--2---:R-:W-:Y:S02]  /*11ec0*/  DMUL R4, R74, R120.reuse ;  /* 0x000000784a047228 */ /* 0x084fe40000000000 */
[-C--:B------:R-:W-:Y:S02]  /*11ed0*/  DMUL R2, R2, R120.reuse ;  /* 0x0000007802027228 */ /* 0x080fe40000000000 */
[----:B-1----:R-:W-:-:S02]  /*11ee0*/  DMUL R14, R72, R120 ;  /* 0x00000078480e7228 */ /* 0x002fc40000000000 */
[----:B------:R-:W-:Y:S01]  /*11ef0*/  DMUL R12, R70, R120 ;  /* 0x00000078460c7228 */ /* 0x000fe20000000000 */
        /* <DEDUP_REMOVED lines=20> */
[----:B------:R-:W-:-:S03]  /*12040*/  MOV R73, UR5 ;  /* 0x0000000500497c02 */ /* 0x000fc60008000f00 */
[-C--:B------:R-:W-:Y:S02]  /*12050*/  IMAD R17, R70, R71.reuse, RZ ;  /* 0x0000004746117224 */ /* 0x080fe400078e02ff */
[----:B------:R-:W-:-:S04]  /*12060*/  IMAD.WIDE.U32 R74, R16, R71, R74 ;  /* 0x00000047104a7225 */ /* 0x000fc800078e004a */
[----:B------:R-:W-:Y:S01]  /*12070*/  IMAD R16, R16, R73, R17 ;  /* 0x0000004910107224 */ /* 0x000fe200078e0211 */
[----:B------:R-:W-:Y:S01]  /*12080*/  MOV R70, R74 ;  /* 0x0000004a00467202 */ /* 0x000fe20000000f00 */
[----:B------:R-:W-:-:S03]  /*12090*/  IMAD.MOV.U32 R17, RZ, RZ, R97 ;  /* 0x000000ffff117224 */ /* 0x000fc600078e0061 */
[----:B------:R-:W-:Y:S01]  /*120a0*/  IADD3 R75, R75, R16, RZ ;  /* 0x000000104b4b7210 */ /* 0x000fe20007ffe0ff */
[----:B------:R-:W-:Y:S05]  /*120b0*/  BRA `(.L_x_238) ;  /* 0x00000000005c7947 */ /* 0x000fea0003800000 */
.L_x_237:
        /* <DEDUP_REMOVED lines=23> */
.L_x_238:
[----:B------:R-:W-:Y:S05]  /*12230*/  BSYNC B0 ;  /* 0x0000000000007941 */ /* 0x000fea0003800000 */
.L_x_236:
        /* <DEDUP_REMOVED lines=12> */
[----:B------:R-:W-:Y:S02]  /*12300*/  @P3 IMAD.MOV.U32 R74, RZ, RZ, R110 ;  /* 0x000000ffff4a3224 */ /* 0x000fe400078e006e */
[----:B------:R-:W-:Y:S01]  /*12310*/  @P3 IMAD.MOV.U32 R75, RZ, RZ, R111 ;  /* 0x000000ffff4b3224 */ /* 0x000fe200078e006f */
[----:B------:R-:W-:-:S04]  /*12320*/  ISETP.NE.U32.AND P0, PT, R73, RZ, PT ;  /* 0x000000ff4900720c */ /* 0x000fc80003f05070 */
[----:B------:R1:W-:Y:S09]  /*12330*/  @P3 STG.E.64 desc[UR14][R74.64], R18 ;  /* 0x000000124a003986 */ /* 0x0003f2000c101b0e */
[----:B------:R-:W-:Y:S05]  /*12340*/  @!P0 BRA `(.L_x_240) ;  /* 0x0000000000188947 */ /* 0x000fea0003800000 */
[----:B------:R-:W-:Y:S01]  /*12350*/  ULDC.64 UR4, c[0x0][0x2b0] ;  /* 0x0000ac0000047ab9 */ /* 0x000fe20000000a00 */
[----:B------:R-:W-:Y:S01]  /*12360*/  MOV R98, 0x123a0 ;  /* 0x000123a000627802 */ /* 0x000fe20000000f00 */
[----:B------:R-:W-:Y:S01]  /*12370*/  IMAD.U32 R102, RZ, RZ, UR4 ;  /* 0x00000004ff667e24 */ /* 0x000fe2000f8e00ff */
[----:B------:R-:W-:Y:S02]  /*12380*/  MOV R99, UR5 ;  /* 0x0000000500637c02 */ /* 0x000fe40008000f00 */
[----:B-1---5:R-:W-:Y:S05]  /*12390*/  CALL.REL.NOINC `($__internal_1_$__cuda_sm20_rem_u64) ;  /* 0x0000007800287944 */ /* 0x022fea0003c00000 */
[----:B------:R-:W-:Y:S05]  /*123a0*/  BRA `(.L_x_241) ;  /* 0x00000000004c7947 */ /* 0x000fea0003800000 */
.L_x_240:
        /* <DEDUP_REMOVED lines=19> */
.L_x_241:
[----:B------:R-:W-:Y:S05]  /*124e0*/  BSYNC B0 ;  /* 0x0000000000007941 */ /* 0x000fea0003800000 */
.L_x_239:
        /* <DEDUP_REMOVED lines=15> */
[----:B------:R-:W-:Y:S02]  /*125e0*/  @P4 IMAD.MOV.U32 R74, RZ, RZ, R110 ;  /* 0x000000ffff4a4224 */ /* 0x000fe400078e006e */
[----:B------:R-:W-:Y:S02]  /*125f0*/  @P4 IMAD.MOV.U32 R75, RZ, RZ, R111 ;  /* 0x000000ffff4b4224 */ /* 0x000fe400078e006f */
[----:B------:R-:W-:-:S03]  /*12600*/  IMAD.X R71, R17, 0x1, ~R69, P3 ;  /* 0x0000000111477824 */ /* 0x000fc600018e0e45 */
[----:B------:R1:W-:Y:S02]  /*12610*/  @P4 STG.E.64 desc[UR14][R74.64+0x100], R10 ;  /* 0x0001000a4a004986 */ /* 0x0003e4000c101b0e */
        /* <DEDUP_REMOVED lines=17> */
[----:B------:R-:W-:Y:S01]  /*12730*/  MOV R72, R74 ;  /* 0x0000004a00487202 */ /* 0x000fe20000000f00 */
[----:B------:R-:W-:Y:S02]  /*12740*/  IMAD.MOV.U32 R18, RZ, RZ, R97 ;  /* 0x000000ffff127224 */ /* 0x000fe400078e0061 */
[----:B------:R-:W-:-:S04]  /*12750*/  IMAD R10, R10, R73, R11 ;  /* 0x000000490a0a7224 */ /* 0x000fc800078e020b */
[----:B------:R-:W-:Y:S01]  /*12760*/  IMAD.IADD R11, R10, 0x1, R75 ;  /* 0x000000010a0b7824 */ /* 0x000fe200078e024b */
[----:B------:R-:W-:Y:S05]  /*12770*/  BRA `(.L_x_244) ;  /* 0x00000000005c7947 */ /* 0x000fea0003800000 */
.L_x_243:
[----:B------:R-:W-:Y:S01]  /*12780*/  ULDC UR4, c[0x0][0x2b0] ;  /* 0x0000ac0000047ab9 */ /* 0x000fe20000000800 */
[----:B------:R-:W-:Y:S01]  /*12790*/  IMAD.MOV.U32 R76, RZ, RZ, RZ ;  /* 0x000000ffff4c7224 */ /* 0x000fe200078e00ff */
[----:B------:R-:W-:-:S04]  /*127a0*/  MOV R19, UR4 ;  /* 0x0000000400137c02 */ /* 0x000fc80008000f00 */
[----:B-1----:R-:W1:Y:S01]  /*127b0*/  I2F.U32.RP R74, R19 ;  /* 0x00000013004a7306 */ /* 0x002e620000209000 */
        /* <DEDUP_REMOVED lines=19> */
.L_x_244:
[----:B------:R-:W-:Y:S05]  /*128f0*/  BSYNC B0 ;  /* 0x0000000000007941 */ /* 0x000fea0003800000 */
.L_x_242:
        /* <DEDUP_REMOVED lines=21> */
.L_x_246:
        /* <DEDUP_REMOVED lines=19> */
.L_x_247:
[----:B------:R-:W-:Y:S05]  /*12b80*/  BSYNC B0 ;  /* 0x0000000000007941 */ /* 0x000fea0003800000 */
.L_x_245:
        /* <DEDUP_REMOVED lines=14> */
[----:B------:R-:W-:Y:S02]  /*12c70*/  IMAD.U32 R17, RZ, RZ, UR4 ;  /* 0x00000004ff117e24 */ /* 0x000fe4000f8e00ff */
        /* <DEDUP_REMOVED lines=24> */
.L_x_249:
        /* <DEDUP_REMOVED lines=23> */
.L_x_250:
[----:B------:R-:W-:Y:S05]  /*12f70*/  BSYNC B0 ;  /* 0x0000000000007941 */ /* 0x000fea0003800000 */
.L_x_248:
        /* <DEDUP_REMOVED lines=21> */
.L_x_252:
        /* <DEDUP_REMOVED lines=19> */
.L_x_253:
[----:B------:R-:W-:Y:S05]  /*13200*/  BSYNC B0 ;  /* 0x0000000000007941 */ /* 0x000fea0003800000 */
.L_x_251:
        /* <DEDUP_REMOVED lines=39> */
.L_x_255:
        /* <DEDUP_REMOVED lines=23> */
.L_x_256:
[----:B------:R-:W-:Y:S05]  /*135f0*/  BSYNC B0 ;  /* 0x0000000000007941 */ /* 0x000fea0003800000 */
.L_x_254:
        /* <DEDUP_REMOVED lines=21> */
.L_x_258:
[----:B------:R-:W2:Y:S01]  /*13750*/  I2F.U32.RP R10, R7 ;  /* 0x00000007000a7306 */ /* 0x000ea20000209000 */
[----:B-1----:R-:W-:Y:S02]  /*13760*/  MOV R14, RZ ;  /* 0x000000ff000e7202 */ /* 0x002fe40000000f00 */
[----:B------:R-:W-:-:S05]  /*13770*/  MOV R107, RZ ;  /* 0x000000ff006b7202 */ /* 0x000fca0000000f00 */
[----:B--2---:R-:W1:Y:S02]  /*13780*/  MUFU.RCP R9, R10 ;  /* 0x0000000a00097308 */ /* 0x004e640000001000 */
        /* <DEDUP_REMOVED lines=15> */
.L_x_259:
[----:B------:R-:W-:Y:S05]  /*13880*/  BSYNC B0 ;  /* 0x0000000000007941 */ /* 0x000fea0003800000 */
.L_x_257:
        /* <DEDUP_REMOVED lines=9> */
.L_x_235:
[----:B------:R-:W-:Y:S01]  /*13920*/  ULDC.64 UR6, c[0x0][0x210] ;  /* 0x0000840000067ab9 */ /* 0x000fe20000000a00 */
[C---:B------:R-:W-:Y:S01]  /*13930*/  VIADD R16, R0.reuse, 0x20 ;  /* 0x0000002000107836 */ /* 0x040fe20000000000 */
[----:B------:R-:W-:Y:S01]  /*13940*/  ISETP.GE.AND P1, PT, R0, UR7, PT ;  /* 0x0000000700007c0c */ /* 0x000fe2000bf26270 */
[----:B------:R-:W-:Y:S02]  /*13950*/  ULDC.64 UR4, c[0x0][0x2b8] ;  /* 0x0000ae0000047ab9 */ /* 0x000fe40000000a00 */
[----:B------:R-:W-:Y:S01]  /*13960*/  UIADD3 UR9, UP0, UR4, 0x100, URZ ;  /* 0x0000010004097890 */ /* 0x000fe2000ff1e03f */
[----:B------:R-:W-:Y:S02]  /*13970*/  ISETP.LT.AND P3, PT, R90, UR6, !P1 ;  /* 0x000000065a007c0c */ /* 0x000fe4000cf61270 */
[----:B------:R-:W-:Y:S01]  /*13980*/  ISETP.GE.AND P0, PT, R16, UR7, PT ;  /* 0x0000000710007c0c */ /* 0x000fe2000bf06270 */
[----:B------:R-:W-:Y:S01]  /*13990*/  VIADD R16, R90, 0x1 ;  /* 0x000000015a107836 */ /* 0x000fe20000000000 */
[----:B------:R-:W-:-:S02]  /*139a0*/  UIADD3.X UR7, URZ, UR5, URZ, UP0, !UPT ;  /* 0x000000053f077290 */ /* 0x000fc400087fe43f */
[----:B------:R-:W-:Y:S02]  /*139b0*/  ISETP.LT.AND P6, PT, R90, UR6, !P0 ;  /* 0x000000065a007c0c */ /* 0x000fe4000c7c1270 */
[C---:B------:R-:W-:Y:S02]  /*139c0*/  ISETP.LT.AND P4, PT, R16.reuse, UR6, !P1 ;  /* 0x0000000610007c0c */ /* 0x040fe4000cf81270 */
[----:B------:R-:W-:Y:S01]  /*139d0*/  ISETP.LT.AND P5, PT, R16, UR6, !P0 ;  /* 0x0000000610007c0c */ /* 0x000fe2000c7a1270 */
[----:B------:R-:W-:Y:S02]  /*139e0*/  VIADD R16, R90, 0x2 ;  /* 0x000000025a107836 */ /* 0x000fe40000000000 */
[----:B------:R-:W-:Y:S02]  /*139f0*/  @P3 IMAD.MOV.U32 R74, RZ, RZ, R110 ;  /* 0x000000ffff4a3224 */ /* 0x000fe400078e006e */
[----:B------:R-:W-:-:S05]  /*13a00*/  @P3 IMAD.MOV.U32 R75, RZ, RZ, R111 ;  /* 0x000000ffff4b3224 */ /* 0x000fca00078e006f */
[----:B------:R1:W-:Y:S01]  /*13a10*/  @P3 STG.E.64 desc[UR14][R74.64], R18 ;  /* 0x000000124a003986 */ /* 0x0003e2000c101b0e */
[----:B------:R-:W-:-:S04]  /*13a20*/  IADD3 R70, P3, R110, UR4, RZ ;  /* 0x000000046e467c10 */ /* 0x000fc8000ff7e0ff */
[----:B------:R-:W-:Y:S02]  /*13a30*/  IADD3.X R71, R111, UR5, RZ, P3, !PT ;  /* 0x000000056f477c10 */ /* 0x000fe40009ffe4ff */
[----:B------:R-:W-:-:S04]  /*13a40*/  IADD3 R72, P3, R110, UR9, RZ ;  /* 0x000000096e487c10 */ /* 0x000fc8000ff7e0ff */
[----:B------:R-:W-:Y:S02]  /*13a50*/  IADD3.X R73, R111, UR7, RZ, P3, !PT ;  /* 0x000000076f497c10 */ /* 0x000fe40009ffe4ff */
[----:B------:R-:W-:Y:S01]  /*13a60*/  ISETP.LT.AND P3, PT, R16, UR6, !P0 ;  /* 0x0000000610007c0c */ /* 0x000fe2000c761270 */
[----:B-1----:R-:W-:Y:S02]  /*13a70*/  @P6 IMAD.MOV.U32 R18, RZ, RZ, R110 ;  /* 0x000000ffff126224 */ /* 0x002fe400078e006e */
[----:B------:R-:W-:-:S05]  /*13a80*/  @P6 IMAD.MOV.U32 R19, RZ, RZ, R111 ;  /* 0x000000ffff136224 */ /* 0x000fca00078e006f */
[----:B------:R1:W-:Y:S04]  /*13a90*/  @P6 STG.E.64 desc[UR14][R18.64+0x100], R10 ;  /* 0x0001000a12006986 */ /* 0x0003e8000c101b0e */
[----:B------:R2:W-:Y:S01]  /*13aa0*/  @P4 STG.E.64 desc[UR14][R70.64], R8 ;  /* 0x0000000846004986 */ /* 0x0005e2000c101b0e */
[----:B------:R-:W-:Y:S01]  /*13ab0*/  ISETP.LT.AND P4, PT, R16, UR6, !P1 ;  /* 0x0000000610007c0c */ /* 0x000fe2000cf81270 */
[----:B------:R-:W-:Y:S02]  /*13ac0*/  VIADD R16, R90, 0x3 ;  /* 0x000000035a107836 */ /* 0x000fe40000000000 */
[----:B------:R3:W-:Y:S03]  /*13ad0*/  @P5 STG.E.64 desc[UR14][R72.64], R6 ;  /* 0x0000000648005986 */ /* 0x0007e6000c101b0e */
[----:B------:R-:W-:-:S02]  /*13ae0*/  ISETP.LT.AND P1, PT, R16, UR6, !P1 ;  /* 0x0000000610007c0c */ /* 0x000fc4000cf21270 */
[----:B------:R-:W-:Y:S02]  /*13af0*/  ISETP.LT.AND P0, PT, R16, UR6, !P0 ;  /* 0x0000000610007c0c */ /* 0x000fe4000c701270 */
[C---:B-1----:R-:W-:Y:S02]  /*13b00*/  IADD3 R10, P6, R70.reuse, UR4, RZ ;  /* 0x00000004460a7c10 */ /* 0x042fe4000ffde0ff */
[----:B------:R-:W-:Y:S02]  /*13b10*/  IADD3 R18, P5, R70, UR9, RZ ;  /* 0x0000000946127c10 */ /* 0x000fe4000ffbe0ff */
[C---:B------:R-:W-:Y:S02]  /*13b20*/  IADD3.X R11, R71.reuse, UR5, RZ, P6, !PT ;  /* 0x00000005470b7c10 */ /* 0x040fe4000b7fe4ff */
[----:B------:R-:W-:Y:S02]  /*13b30*/  IADD3.X R19, R71, UR7, RZ, P5, !PT ;  /* 0x0000000747137c10 */ /* 0x000fe4000affe4ff */
[C---:B------:R-:W-:Y:S01]  /*13b40*/  IADD3 R16, P6, R10.reuse, UR4, RZ ;  /* 0x000000040a107c10 */ /* 0x040fe2000ffde0ff */
[----:B------:R3:W-:Y:S01]  /*13b50*/  @P4 STG.E.64 desc[UR14][R10.64], R4 ;  /* 0x000000040a004986 */ /* 0x0007e2000c101b0e */
[----:B--2---:R-:W-:-:S02]  /*13b60*/  IADD3 R8, P5, R10, UR9, RZ ;  /* 0x000000090a087c10 */ /* 0x004fc4000ffbe0ff */
[C---:B------:R-:W-:Y:S01]  /*13b70*/  IADD3.X R17, R11.reuse, UR5, RZ, P6, !PT ;  /* 0x000000050b117c10 */ /* 0x040fe2000b7fe4ff */
[----:B------:R3:W-:Y:S01]  /*13b80*/  @P3 STG.E.64 desc[UR14][R18.64], R2 ;  /* 0x0000000212003986 */ /* 0x0007e2000c101b0e */
[----:B------:R-:W-:-:S03]  /*13b90*/  IADD3.X R9, R11, UR7, RZ, P5, !PT ;  /* 0x000000070b097c10 */ /* 0x000fc6000affe4ff */
[----:B------:R3:W-:Y:S04]  /*13ba0*/  @P1 STG.E.64 desc[UR14][R16.64], R14 ;  /* 0x0000000e10001986 */ /* 0x0007e8000c101b0e */
[----:B------:R3:W-:Y:S02]  /*13bb0*/  @P0 STG.E.64 desc[UR14][R8.64], R12 ;  /* 0x0000000c08000986 */ /* 0x0007e4000c101b0e */
.L_x_260:
[----:B------:R-:W-:Y:S05]  /*13bc0*/  BSYNC B1 ;  /* 0x0000000000017941 */ /* 0x000fea0003800000 */
.L_x_234:
[----:B------:R-:W-:Y:S06]  /*13bd0*/  BAR.SYNC.DEFER_BLOCKING 0x0 ;  /* 0x0000000000007b1d */ /* 0x000fec0000010000 */
[----:B------:R-:W-:Y:S01]  /*13be0*/  ULDC.64 UR4, c[0x0][0x2d0] ;  /* 0x0000b40000047ab9 */ /* 0x000fe20000000a00 */
[----:B------:R-:W-:Y:S01]  /*13bf0*/  BSSY B1, `(.L_x_261) ;  /* 0x00001de000017945 */ /* 0x000fe20003800000 */
[----:B---3--:R-:W-:-:S04]  /*13c00*/  IADD3 R18, P0, R110, UR4, RZ ;  /* 0x000000046e127c10 */ /* 0x008fc8000ff1e0ff */
[----:B------:R-:W-:Y:S01]  /*13c10*/  IADD3.X R19, R111, UR5, RZ, P0, !PT ;  /* 0x000000056f137c10 */ /* 0x000fe200087fe4ff */
[----:B------:R-:W-:-:S04]  /*13c20*/  DEPBAR.LE SB5, 0x8 ;  /* 0x0000d2000000791a */ /* 0x000fc80000000000 */
[----:B------:R-:W-:Y:S04]  /*13c30*/  STS.128 [R95], R32 ;  /* 0x000000205f007388 */ /* 0x000fe80000000c00 */
[----:B------:R-:W-:Y:S04]  /*13c40*/  STS.128 [R95+0x40], R28 ;  /* 0x0000401c5f007388 */ /* 0x000fe80000000c00 */
[----:B------:R-:W-:Y:S04]  /*13c50*/  STS.128 [R95+0x80], R24 ;  /* 0x000080185f007388 */ /* 0x000fe80000000c00 */
[----:B------:R-:W-:Y:S01]  /*13c60*/  STS.128 [R95+0xc0], R20 ;  /* 0x0000c0145f007388 */ /* 0x000fe20000000c00 */
[----:B------:R-:W-:Y:S06]  /*13c70*/  BAR.SYNC.DEFER_BLOCKING 0x0 ;  /* 0x0000000000007b1d */ /* 0x000fec0000010000 */
[----:B------:R-:W2:Y:S04]  /*13c80*/  LDS.64 R16, [R104+UR8+0x100] ;  /* 0x0001000868107984 */ /* 0x000ea80008000a00 */
[----:B------:R-:W3:Y:S04]  /*13c90*/  LDS.64 R14, [R104+UR8+0x220] ;  /* 0x00022008680e7984 */ /* 0x000ee80008000a00 */
[----:B-1----:R-:W1:Y:S04]  /*13ca0*/  LDS.64 R12, [R104+UR8+0x320] ;  /* 0x00032008680c7984 */ /* 0x002e680008000a00 */
[----:B------:R-:W4:Y:S04]  /*13cb0*/  LDS.64 R10, [R104+UR8+0x440] ;  /* 0x00044008680a7984 */ /* 0x000f280008000a00 */
[----:B------:R-:W4:Y:S04]  /*13cc0*/  LDS.64 R8, [R104+UR8+0x540] ;  /* 0x0005400868087984 */ /* 0x000f280008000a00 */
[----:B------:R-:W4:Y:S04]  /*13cd0*/  LDS.64 R6, [R104+UR8+0x660] ;  /* 0x0006600868067984 */ /* 0x000f280008000a00 */
[----:B------:R-:W4:Y:S04]  /*13ce0*/  LDS.64 R4, [R104+UR8+0x760] ;  /* 0x0007600868047984 */ /* 0x000f280008000a00 */
[----:B------:R-:W4:Y:S01]  /*13cf0*/  LDS.64 R2, [R104+UR8] ;  /* 0x0000000868027984 */ /* 0x000f220008000a00 */
[----:B--2---:R-:W-:-:S02]  /*13d00*/  DMUL R16, R16, R120 ;  /* 0x0000007810107228 */ /* 0x004fc40000000000 */
[-C--:B---3--:R-:W-:Y:S02]  /*13d10*/  DMUL R14, R14, R120.reuse ;  /* 0x000000780e0e7228 */ /* 0x088fe40000000000 */
[-C--:B-1----:R-:W-:Y:S02]  /*13d20*/  DMUL R12, R12, R120.reuse ;  /* 0x000000780c0c7228 */ /* 0x082fe40000000000 */
[-C--:B----4-:R-:W-:Y:S02]  /*13d30*/  DMUL R10, R10, R120.reuse ;  /* 0x000000780a0a7228 */ /* 0x090fe40000000000 */
[-C--:B------:R-:W-:Y:S02]  /*13d40*/  DMUL R8, R8, R120.reuse ;  /* 0x0000007808087228 */ /* 0x080fe40000000000 */
[-C--:B------:R-:W-:Y:S02]  /*13d50*/  DMUL R6, R6, R120.reuse ;  /* 0x0000007806067228 */ /* 0x080fe40000000000 */
[----:B------:R-:W-:-:S02]  /*13d60*/  DMUL R4, R4, R120 ;  /* 0x0000007804047228 */ /* 0x000fc40000000000 */
[----:B------:R-:W-:Y:S01]  /*13d70*/  DMUL R24, R2, R120 ;  /* 0x0000007802187228 */ /* 0x000fe20000000000 */
[----:B------:R-:W-:Y:S01]  /*13d80*/  VIADD R2, R90, 0x8 ;  /* 0x000000085a027836 */ /* 0x000fe20000000000 */
[----:B------:R-:W-:Y:S09]  /*13d90*/  @!P2 BRA `(.L_x_262) ;  /* 0x000000180074a947 */ /* 0x000ff20003800000 */
        /* <DEDUP_REMOVED lines=27> */
.L_x_264:
        /* <DEDUP_REMOVED lines=13> */
[----:B------:R-:W-:Y:S01]  /*14020*/  IMAD R26, R21, R3, R22 ;  /* 0x00000003151a7224 */ /* 0x000fe200078e0216 */
[----:B------:R-:W-:-:S04]  /*14030*/  MOV R3, RZ ;  /* 0x000000ff00037202 */ /* 0x000fc80000000f00 */
        /* <DEDUP_REMOVED lines=8> */
.L_x_265:
[----:B------:R-:W-:Y:S05]  /*140c0*/  BSYNC B0 ;  /* 0x0000000000007941 */ /* 0x000fea0003800000 */
.L_x_263:
        /* <DEDUP_REMOVED lines=21> */
.L_x_267:
        /* <DEDUP_REMOVED lines=19> */
.L_x_268:
[----:B------:R-:W-:Y:S05]  /*14350*/  BSYNC B0 ;  /* 0x0000000000007941 */ /* 0x000fea0003800000 */
.L_x_266:
        /* <DEDUP_REMOVED lines=39> */
.L_x_270:
        /* <DEDUP_REMOVED lines=23> */
.L_x_271:
[----:B------:R-:W-:Y:S05]  /*14740*/  BSYNC B0 ;  /* 0x0000000000007941 */ /* 0x000fea0003800000 */
.L_x_269:
        /* <DEDUP_REMOVED lines=21> */
.L_x_273:
        /* <DEDUP_REMOVED lines=19> */
.L_x_274:
[----:B------:R-:W-:Y:S05]  /*149d0*/  BSYNC B0 ;  /* 0x0000000000007941 */ /* 0x000fea0003800000 */
.L_x_272:
        /* <DEDUP_REMOVED lines=39> */
.L_x_276:
        /* <DEDUP_REMOVED lines=23> */
.L_x_277:
[----:B------:R-:W-:Y:S05]  /*14dc0*/  BSYNC B0 ;  /* 0x0000000000007941 */ /* 0x000fea0003800000 */
.L_x_275:
        /* <DEDUP_REMOVED lines=21> */
.L_x_279:
        /* <DEDUP_REMOVED lines=19> */
.L_x_280:
[----:B------:R-:W-:Y:S05]  /*15050*/  BSYNC B0 ;  /* 0x0000000000007941 */ /* 0x000fea0003800000 */
.L_x_278:
        /* <DEDUP_REMOVED lines=39> */
.L_x_282:
        /* <DEDUP_REMOVED lines=23> */
.L_x_283:
[----:B------:R-:W-:Y:S05]  /*15440*/  BSYNC B0 ;  /* 0x0000000000007941 */ /* 0x000fea0003800000 */
.L_x_281:
        /* <DEDUP_REMOVED lines=21> */
.L_x_285:
        /* <DEDUP_REMOVED lines=19> */
.L_x_286:
[----:B------:R-:W-:Y:S05]  /*156d0*/  BSYNC B0 ;  /* 0x0000000000007941 */ /* 0x000fea0003800000 */
.L_x_284:
        /* <DEDUP_REMOVED lines=9> */
.L_x_262:
[----:B------:R-:W-:Y:S01]  /*15770*/  ULDC UR4, c[0x0][0x214] ;  /* 0x0000850000047ab9 */ /* 0x000fe20000000800 */
[C---:B------:R-:W-:Y:S01]  /*15780*/  VIADD R3, R0.reuse, 0x20 ;  /* 0x0000002000037836 */ /* 0x040fe20000000000 */
[----:B------:R-:W-:-:S04]  /*15790*/  ISETP.GE.AND P1, PT, R0, UR4, PT ;  /* 0x0000000400007c0c */ /* 0x000fc8000bf26270 */
[----:B------:R-:W-:Y:S01]  /*157a0*/  ISETP.GE.AND P0, PT, R3, UR4, PT ;  /* 0x0000000403007c0c */ /* 0x000fe2000bf06270 */
[----:B------:R-:W-:Y:S01]  /*157b0*/  ULDC.64 UR4, c[0x0][0x2b8] ;  /* 0x0000ae0000047ab9 */ /* 0x000fe20000000a00 */
[C---:B------:R-:W-:Y:S01]  /*157c0*/  ISETP.LT.AND P3, PT, R2.reuse, UR6, !P1 ;  /* 0x0000000602007c0c */ /* 0x040fe2000cf61270 */
[----:B------:R-:W-:Y:S01]  /*157d0*/  UIADD3 UR9, UP0, UR4, 0x100, URZ ;  /* 0x0000010004097890 */ /* 0x000fe2000ff1e03f */
[----:B------:R-:W-:Y:S01]  /*157e0*/  ISETP.LT.AND P6, PT, R2, UR6, !P0 ;  /* 0x0000000602007c0c */ /* 0x000fe2000c7c1270 */
[----:B------:R-:W-:Y:S02]  /*157f0*/  VIADD R2, R90, 0x9 ;  /* 0x000000095a027836 */ /* 0x000fe40000000000 */
[----:B------:R-:W-:-:S03]  /*15800*/  UIADD3.X UR7, URZ, UR5, URZ, UP0, !UPT ;  /* 0x000000053f077290 */ /* 0x000fc600087fe43f */
[C---:B------:R-:W-:Y:S02]  /*15810*/  ISETP.LT.AND P4, PT, R2.reuse, UR6, !P1 ;  /* 0x0000000602007c0c */ /* 0x040fe4000cf81270 */
[----:B------:R-:W-:Y:S01]  /*15820*/  ISETP.LT.AND P5, PT, R2, UR6, !P0 ;  /* 0x0000000602007c0c */ /* 0x000fe2000c7a1270 */
[----:B------:R-:W-:Y:S02]  /*15830*/  VIADD R2, R90, 0xa ;  /* 0x0000000a5a027836 */ /* 0x000fe40000000000 */
[----:B------:R1:W-:Y:S01]  /*15840*/  @P3 STG.E.64 desc[UR14][R18.64], R24 ;  /* 0x0000001812003986 */ /* 0x0003e2000c101b0e */
[----:B------:R-:W-:-:S03]  /*15850*/  IADD3 R20, P3, R18, UR4, RZ ;  /* 0x0000000412147c10 */ /* 0x000fc6000ff7e0ff */
[----:B------:R2:W-:Y:S01]  /*15860*/  @P6 STG.E.64 desc[UR14][R18.64+0x100], R16 ;  /* 0x0001001012006986 */ /* 0x0005e2000c101b0e */
[----:B------:R-:W-:Y:S02]  /*15870*/  IADD3.X R21, R19, UR5, RZ, P3, !PT ;  /* 0x0000000513157c10 */ /* 0x000fe40009ffe4ff */
[----:B------:R-:W-:-:S03]  /*15880*/  IADD3 R22, P3, R18, UR9, RZ ;  /* 0x0000000912167c10 */ /* 0x000fc6000ff7e0ff */
[----:B------:R3:W-:Y:S01]  /*15890*/  @P4 STG.E.64 desc[UR14][R20.64], R14 ;  /* 0x0000000e14004986 */ /* 0x0007e2000c101b0e */
[----:B------:R-:W-:Y:S02]  /*158a0*/  IADD3.X R23, R19, UR7, RZ, P3, !PT ;  /* 0x0000000713177c10 */ /* 0x000fe40009ffe4ff */
[C---:B------:R-:W-:Y:S02]  /*158b0*/  ISETP.LT.AND P4, PT, R2.reuse, UR6, !P1 ;  /* 0x0000000602007c0c */ /* 0x040fe4000cf81270 */
[----:B------:R-:W-:Y:S01]  /*158c0*/  ISETP.LT.AND P3, PT, R2, UR6, !P0 ;  /* 0x0000000602007c0c */ /* 0x000fe2000c761270 */
[----:B------:R-:W-:Y:S01]  /*158d0*/  VIADD R2, R90, 0xb ;  /* 0x0000000b5a027836 */ /* 0x000fe20000000000 */
[----:B------:R3:W-:Y:S04]  /*158e0*/  @P5 STG.E.64 desc[UR14][R22.64], R12 ;  /* 0x0000000c16005986 */ /* 0x0007e8000c101b0e */
[----:B------:R-:W-:-:S02]  /*158f0*/  ISETP.LT.AND P1, PT, R2, UR6, !P1 ;  /* 0x0000000602007c0c */ /* 0x000fc4000cf21270 */
[----:B------:R-:W-:Y:S02]  /*15900*/  ISETP.LT.AND P0, PT, R2, UR6, !P0 ;  /* 0x0000000602007c0c */ /* 0x000fe4000c701270 */
[C---:B-1----:R-:W-:Y:S02]  /*15910*/  IADD3 R24, P5, R20.reuse, UR9, RZ ;  /* 0x0000000914187c10 */ /* 0x042fe4000ffbe0ff */
[----:B--2---:R-:W-:Y:S02]  /*15920*/  IADD3 R16, P6, R20, UR4, RZ ;  /* 0x0000000414107c10 */ /* 0x004fe4000ffde0ff */
[C---:B------:R-:W-:Y:S02]  /*15930*/  IADD3.X R25, R21.reuse, UR7, RZ, P5, !PT ;  /* 0x0000000715197c10 */ /* 0x040fe4000affe4ff */
[----:B------:R-:W-:Y:S02]  /*15940*/  IADD3.X R17, R21, UR5, RZ, P6, !PT ;  /* 0x0000000515117c10 */ /* 0x000fe4000b7fe4ff */
[----:B---3--:R-:W-:-:S02]  /*15950*/  IADD3 R14, P6, R16, UR4, RZ ;  /* 0x00000004100e7c10 */ /* 0x008fc4000ffde0ff */
[----:B------:R-:W-:Y:S01]  /*15960*/  IADD3 R2, P5, R16, UR9, RZ ;  /* 0x0000000910027c10 */ /* 0x000fe2000ffbe0ff */
[----:B------:R2:W-:Y:S01]  /*15970*/  @P4 STG.E.64 desc[UR14][R16.64], R10 ;  /* 0x0000000a10004986 */ /* 0x0005e2000c101b0e */
[C---:B------:R-:W-:Y:S02]  /*15980*/  IADD3.X R15, R17.reuse, UR5, RZ, P6, !PT ;  /* 0x00000005110f7c10 */ /* 0x040fe4000b7fe4ff */
[----:B------:R-:W-:Y:S01]  /*15990*/  IADD3.X R3, R17, UR7, RZ, P5, !PT ;  /* 0x0000000711037c10 */ /* 0x000fe2000affe4ff */
[----:B------:R2:W-:Y:S04]  /*159a0*/  @P3 STG.E.64 desc[UR14][R24.64], R8 ;  /* 0x0000000818003986 */ /* 0x0005e8000c101b0e */
[----:B------:R2:W-:Y:S04]  /*159b0*/  @P1 STG.E.64 desc[UR14][R14.64], R6 ;  /* 0x000000060e001986 */ /* 0x0005e8000c101b0e */
[----:B------:R2:W-:Y:S02]  /*159c0*/  @P0 STG.E.64 desc[UR14][R2.64], R4 ;  /* 0x0000000402000986 */ /* 0x0005e4000c101b0e */
.L_x_287:
[----:B------:R-:W-:Y:S05]  /*159d0*/  BSYNC B1 ;  /* 0x0000000000017941 */ /* 0x000fea0003800000 */
.L_x_261:
[----:B------:R-:W-:Y:S01]  /*159e0*/  BAR.SYNC.DEFER_BLOCKING 0x0 ;  /* 0x0000000000007b1d */ /* 0x000fe20000010000 */
[----:B-12---:R-:W-:-:S05]  /*159f0*/  VIADD R2, R90, 0x10 ;  /* 0x000000105a027836 */ /* 0x006fca0000000000 */
[----:B------:R-:W-:Y:S01]  /*15a00*/  ULDC.64 UR4, c[0x0][0x2d0] ;  /* 0x0000b40000047ab9 */ /* 0x000fe20000000a00 */
[----:B------:R-:W-:Y:S01]  /*15a10*/  BSSY B1, `(.L_x_288) ;  /* 0x00001de000017945 */ /* 0x000fe20003800000 */
[----:B------:R-:W-:-:S04]  /*15a20*/  IADD3 R18, P0, R18, UR4, RZ ;  /* 0x0000000412127c10 */ /* 0x000fc8000ff1e0ff */
[----:B------:R-:W-:Y:S01]  /*15a30*/  IADD3.X R19, R19, UR5, RZ, P0, !PT ;  /* 0x0000000513137c10 */ /* 0x000fe200087fe4ff */
        /* <DEDUP_REMOVED lines=10> */
[----:B------:R-:W4:Y:S04]  /*15ae0*/  LDS.64 R12, [R104+UR8+0x320] ;  /* 0x00032008680c7984 */ /* 0x000f280008000a00 */
[----:B------:R-:W4:Y:S04]  /*15af0*/  LDS.64 R10, [R104+UR8+0x440] ;  /* 0x00044008680a7984 */ /* 0x000f280008000a00 */
[----:B------:R-:W4:Y:S04]  /*15b00*/  LDS.64 R8, [R104+UR8+0x540] ;  /* 0x0005400868087984 */ /* 0x000f280008000a00 */
[----:B------:R-:W4:Y:S04]  /*15b10*/  LDS.64 R6, [R104+UR8+0x660] ;  /* 0x0006600868067984 */ /* 0x000f280008000a00 */
[----:B------:R-:W4:Y:S01]  /*15b20*/  LDS.64 R4, [R104+UR8+0x760] ;  /* 0x0007600868047984 */ /* 0x000f220008000a00 */
[----:B-1----:R-:W-:-:S02]  /*15b30*/  DMUL R22, R22, R120 ;  /* 0x0000007816167228 */ /* 0x002fc40000000000 */
[-C--:B--2---:R-:W-:Y:S02]  /*15b40*/  DMUL R16, R16, R120.reuse ;  /* 0x0000007810107228 */ /* 0x084fe40000000000 */
[-C--:B---3--:R-:W-:Y:S02]  /*15b50*/  DMUL R14, R14, R120.reuse ;  /* 0x000000780e0e7228 */ /* 0x088fe40000000000 */
[-C--:B----4-:R-:W-:Y:S02]  /*15b60*/  DMUL R12, R12, R120.reuse ;  /* 0x000000780c0c7228 */ /* 0x090fe40000000000 */
[-C--:B------:R-:W-:Y:S02]  /*15b70*/  DMUL R10, R10, R120.reuse ;  /* 0x000000780a0a7228 */ /* 0x080fe40000000000 */
[-C--:B------:R-:W-:Y:S02]  /*15b80*/  DMUL R8, R8, R120.reuse ;  /* 0x0000007808087228 */ /* 0x080fe40000000000 */
[----:B------:R-:W-:-:S02]  /*15b90*/  DMUL R6, R6, R120 ;  /* 0x0000007806067228 */ /* 0x000fc40000000000 */
[----:B------:R-:W-:Y:S01]  /*15ba0*/  DMUL R4, R4, R120 ;  /* 0x0000007804047228 */ /* 0x000fe20000000000 */
        /* <DEDUP_REMOVED lines=28> */
.L_x_291:
        /* <DEDUP_REMOVED lines=23> */
.L_x_292:
[----:B------:R-:W-:Y:S05]  /*15ee0*/  BSYNC B0 ;  /* 0x0000000000007941 */ /* 0x000fea0003800000 */
.L_x_290:
        /* <DEDUP_REMOVED lines=21> */
.L_x_294:
        /* <DEDUP_REMOVED lines=19> */
.L_x_295:
[----:B------:R-:W-:Y:S05]  /*16170*/  BSYNC B0 ;  /* 0x0000000000007941 */ /* 0x000fea0003800000 */
.L_x_293:
        /* <DEDUP_REMOVED lines=39> */
.L_x_297:
        /* <DEDUP_REMOVED lines=23> */
.L_x_298:
[----:B------:R-:W-:Y:S05]  /*16560*/  BSYNC B0 ;  /* 0x0000000000007941 */ /* 0x000fea0003800000 */
.L_x_296:
        /* <DEDUP_REMOVED lines=21> */
.L_x_300:
        /* <DEDUP_REMOVED lines=19> */
.L_x_301:
[----:B------:R-:W-:Y:S05]  /*167f0*/  BSYNC B0 ;  /* 0x0000000000007941 */ /* 0x000fea0003800000 */
.L_x_299:
        /* <DEDUP_REMOVED lines=39> */
.L_x_303:
        /* <DEDUP_REMOVED lines=23> */
.L_x_304:
[----:B------:R-:W-:Y:S05]  /*16be0*/  BSYNC B0 ;  /* 0x0000000000007941 */ /* 0x000fea0003800000 */
.L_x_302:
        /* <DEDUP_REMOVED lines=21> */
.L_x_306:
        /* <DEDUP_REMOVED lines=19> */
.L_x_307:
[----:B------:R-:W-:Y:S05]  /*16e70*/  BSYNC B0 ;  /* 0x0000000000007941 */ /* 0x000fea0003800000 */
.L_x_305:
        /* <DEDUP_REMOVED lines=39> */
.L_x_309:
        /* <DEDUP_REMOVED lines=23> */
.L_x_310:
[----:B------:R-:W-:Y:S05]  /*17260*/  BSYNC B0 ;  /* 0x0000000000007941 */ /* 0x000fea0003800000 */
.L_x_308:
        /* <DEDUP_REMOVED lines=21> */
.L_x_312:
        /* <DEDUP_REMOVED lines=19> */
.L_x_313:
[----:B------:R-:W-:Y:S05]  /*174f0*/  BSYNC B0 ;  /* 0x0000000000007941 */ /* 0x000fea0003800000 */
.L_x_311:
        /* <DEDUP_REMOVED lines=9> */
.L_x_289:
        /* <DEDUP_REMOVED lines=38> */
.L_x_314:
[----:B------:R-:W-:Y:S05]  /*177f0*/  BSYNC B1 ;  /* 0x0000000000017941 */ /* 0x000fea0003800000 */
.L_x_288:
[----:B------:R-:W-:Y:S06]  /*17800*/  BAR.SYNC.DEFER_BLOCKING 0x0 ;  /* 0x0000000000007b1d */ /* 0x000fec0000010000 */
[----:B------:R-:W-:Y:S02]  /*17810*/  ULDC.64 UR4, c[0x0][0x2d0] ;  /* 0x0000b40000047ab9 */ /* 0x000fe40000000a00 */
[----:B--2---:R-:W-:-:S04]  /*17820*/  IADD3 R16, P0, R18, UR4, RZ ;  /* 0x0000000412107c10 */ /* 0x004fc8000ff1e0ff */
[----:B------:R-:W-:Y:S01]  /*17830*/  IADD3.X R17, R19, UR5, RZ, P0, !PT ;  /* 0x0000000513117c10 */ /* 0x000fe200087fe4ff */
[----:B-----5:R-:W-:Y:S04]  /*17840*/  STS.128 [R95], R64 ;  /* 0x000000405f007388 */ /* 0x020fe80000000c00 */
[----:B------:R-:W-:Y:S04]  /*17850*/  STS.128 [R95+0x40], R60 ;  /* 0x0000403c5f007388 */ /* 0x000fe80000000c00 */
[----:B------:R-:W-:Y:S04]  /*17860*/  STS.128 [R95+0x80], R56 ;  /* 0x000080385f007388 */ /* 0x000fe80000000c00 */
[----:B------:R-:W-:Y:S01]  /*17870*/  STS.128 [R95+0xc0], R52 ;  /* 0x0000c0345f007388 */ /* 0x000fe20000000c00 */
[----:B------:R-:W-:Y:S06]  /*17880*/  BAR.SYNC.DEFER_BLOCKING 0x0 ;  /* 0x0000000000007b1d */ /* 0x000fec0000010000 */
[----:B------:R-:W2:Y:S04]  /*17890*/  LDS.64 R20, [R104+UR8] ;  /* 0x0000000868147984 */ /* 0x000ea80008000a00 */
[----:B------:R-:W3:Y:S04]  /*178a0*/  LDS.64 R14, [R104+UR8+0x100] ;  /* 0x00010008680e7984 */ /* 0x000ee80008000a00 */
[----:B------:R-:W4:Y:S04]  /*178b0*/  LDS.64 R12, [R104+UR8+0x220] ;  /* 0x00022008680c7984 */ /* 0x000f280008000a00 */
[----:B------:R-:W4:Y:S04]  /*178c0*/  LDS.64 R10, [R104+UR8+0x320] ;  /* 0x00032008680a7984 */ /* 0x000f280008000a00 */
[----:B------:R-:W4:Y:S04]  /*178d0*/  LDS.64 R8, [R104+UR8+0x440] ;  /* 0x0004400868087984 */ /* 0x000f280008000a00 */
[----:B------:R-:W4:Y:S04]  /*178e0*/  LDS.64 R6, [R104+UR8+0x540] ;  /* 0x0005400868067984 */ /* 0x000f280008000a00 */
[----:B-1----:R-:W1:Y:S04]  /*178f0*/  LDS.64 R4, [R104+UR8+0x660] ;  /* 0x0006600868047984 */ /* 0x002e680008000a00 */
[----:B------:R-:W1:Y:S01]  /*17900*/  LDS.64 R2, [R104+UR8+0x760] ;  /* 0x0007600868027984 */ /* 0x000e620008000a00 */
[----:B--2---:R-:W-:-:S02]  /*17910*/  DMUL R20, R20, R120 ;  /* 0x0000007814147228 */ /* 0x004fc40000000000 */
[-C--:B---3--:R-:W-:Y:S02]  /*17920*/  DMUL R14, R14, R120.reuse ;  /* 0x000000780e0e7228 */ /* 0x088fe40000000000 */
[-C--:B----4-:R-:W-:Y:S02]  /*17930*/  DMUL R12, R12, R120.reuse ;  /* 0x000000780c0c7228 */ /* 0x090fe40000000000 */
[-C--:B------:R-:W-:Y:S02]  /*17940*/  DMUL R10, R10, R120.reuse ;  /* 0x000000780a0a7228 */ /* 0x080fe40000000000 */
[-C--:B------:R-:W-:Y:S02]  /*17950*/  DMUL R8, R8, R120.reuse ;  /* 0x0000007808087228 */ /* 0x080fe40000000000 */
[-C--:B------:R-:W-:Y:S02]  /*17960*/  DMUL R6, R6, R120.reuse ;  /* 0x0000007806067228 */ /* 0x080fe40000000000 */
[----:B-1----:R-:W-:-:S02]  /*17970*/  DMUL R4, R4, R120 ;  /* 0x0000007804047228 */ /* 0x002fc40000000000 */
        /* <DEDUP_REMOVED lines=30> */
.L_x_317:
        /* <DEDUP_REMOVED lines=23> */
.L_x_318:
[----:B------:R-:W-:Y:S05]  /*17cd0*/  BSYNC B0 ;  /* 0x0000000000007941 */ /* 0x000fea0003800000 */
.L_x_316:
        /* <DEDUP_REMOVED lines=21> */
.L_x_320:
        /* <DEDUP_REMOVED lines=19> */
.L_x_321:
[----:B------:R-:W-:Y:S05]  /*17f60*/  BSYNC B0 ;  /* 0x0000000000007941 */ /* 0x000fea0003800000 */
.L_x_319:
[----:B------:R-:W-:Y:S01]  /*17f70*/  VIADD R0, R0, 0x20 ;  /* 0x0000002000007836 */ /* 0x000fe20000000000 */
[----:B------:R-:W-:Y:S01]  /*17f80*/  ULDC.64 UR4, c[0x0][0x210] ;  /* 0x0000840000047ab9 */ /* 0x000fe20000000a00 */
[--C-:B------:R-:W-:Y:S01]  /*17f90*/  SHF.R.U64 R19, R106, 0x3, R107.reuse ;  /* 0x000000036a137819 */ /* 0x100fe2000000126b */
[----:B------:R-:W-:Y:S02]  /*17fa0*/  BSSY B0, `(.L_x_322) ;  /* 0x000003b000007945 */ /* 0x000fe40003800000 */
[----:B------:R-:W-:Y:S02]  /*17fb0*/  ISETP.GE.AND P0, PT, R0, UR5, PT ;  /* 0x0000000500007c0c */ /* 0x000fe4000bf06270 */
[----:B------:R-:W-:Y:S02]  /*17fc0*/  SHF.R.U32.HI R0, RZ, 0x3, R107 ;  /* 0x00000003ff007819 */ /* 0x000fe4000001166b */
        /* <DEDUP_REMOVED lines=33> */
.L_x_323:
        /* <DEDUP_REMOVED lines=23> */
.L_x_324:
[----:B------:R-:W-:Y:S05]  /*18350*/  BSYNC B0 ;  /* 0x0000000000007941 */ /* 0x000fea0003800000 */
.L_x_322:
        /* <DEDUP_REMOVED lines=21> */
.L_x_326:
        /* <DEDUP_REMOVED lines=19> */
.L_x_327:
[----:B------:R-:W-:Y:S05]  /*185e0*/  BSYNC B0 ;  /* 0x0000000000007941 */ /* 0x000fea0003800000 */
.L_x_325:
        /* <DEDUP_REMOVED lines=37> */
.L_x_329:
        /* <DEDUP_REMOVED lines=23> */
.L_x_330:
[----:B------:R-:W-:Y:S05]  /*189b0*/  BSYNC B0 ;  /* 0x0000000000007941 */ /* 0x000fea0003800000 */
.L_x_328:
        /* <DEDUP_REMOVED lines=21> */
.L_x_332:
        /* <DEDUP_REMOVED lines=19> */
.L_x_333:
[----:B------:R-:W-:Y:S05]  /*18c40*/  BSYNC B0 ;  /* 0x0000000000007941 */ /* 0x000fea0003800000 */
.L_x_331:
        /* <DEDUP_REMOVED lines=37> */
.L_x_335:
        /* <DEDUP_REMOVED lines=23> */
.L_x_336:
[----:B------:R-:W-:Y:S05]  /*19010*/  BSYNC B0 ;  /* 0x0000000000007941 */ /* 0x000fea0003800000 */
.L_x_334:
        /* <DEDUP_REMOVED lines=22> */
.L_x_338:
[----:B-1----:R-:W1:Y:S01]  /*19180*/  I2F.U32.RP R5, R7 ;  /* 0x0000000700057306 */ /* 0x002e620000209000 */
[----:B------:R-:W-:-:S07]  /*19190*/  MOV R107, RZ ;  /* 0x000000ff006b7202 */ /* 0x000fce0000000f00 */
[----:B-1----:R-:W1:Y:S02]  /*191a0*/  MUFU.RCP R8, R5 ;  /* 0x0000000500087308 */ /* 0x002e640000001000 */
[----:B-1----:R-:W-:-:S06]  /*191b0*/  VIADD R8, R8, 0xffffffe ;  /* 0x0ffffffe08087836 */ /* 0x002fcc0000000000 */
[----:B------:R-:W1:Y:S02]  /*191c0*/  F2I.FTZ.U32.TRUNC.NTZ R9, R8 ;  /* 0x0000000800097305 */ /* 0x000e64000021f000 */
[----:B-1----:R-:W-:Y:S01]  /*191d0*/  IMAD.MOV R4, RZ, RZ, -R9 ;  /* 0x000000ffff047224 */ /* 0x002fe200078e0a09 */
[----:B------:R-:W-:-:S03]  /*191e0*/  MOV R8, RZ ;  /* 0x000000ff00087202 */ /* 0x000fc60000000f00 */
        /* <DEDUP_REMOVED lines=12> */
.L_x_339:
[----:B------:R-:W-:Y:S05]  /*192b0*/  BSYNC B0 ;  /* 0x0000000000007941 */ /* 0x000fea0003800000 */
.L_x_337:
[--C-:B------:R-:W-:Y:S02]  /*192c0*/  SHF.R.U64 R7, R106, 0x3, R107.reuse ;  /* 0x000000036a077819 */ /* 0x100fe4000000126b */
[----:B------:R-:W-:Y:S02]  /*192d0*/  SHF.R.U32.HI R5, RZ, 0x3, R107 ;  /* 0x00000003ff057819 */ /* 0x000fe4000001166b */
[----:B------:R-:W-:-:S04]  /*192e0*/  ISETP.LE.U32.AND P1, PT, R0, R7, PT ;  /* 0x000000070000720c */ /* 0x000fc80003f23070 */
[----:B------:R-:W-:-:S13]  /*192f0*/  ISETP.LE.U32.AND.EX P0, PT, R6, R5, P0, P1 ;  /* 0x000000050600720c */ /* 0x000fda0000703110 */
[----:B------:R-:W-:Y:S05]  /*19300*/  @!P0 BRA `(.L_x_233) ;  /* 0x0000000000b08947 */ /* 0x000fea0003800000 */
[----:B------:R1:W-:Y:S01]  /*19310*/  STG.E.64 desc[UR14][R2.64+0x100], R120 ;  /* 0x0001007802007986 */ /* 0x0003e2000c101b0e */
[----:B------:R-:W-:Y:S05]  /*19320*/  BRA `(.L_x_233) ;  /* 0x0000000000a87947 */ /* 0x000fea0003800000 */
.L_x_315:
[----:B------:R-:W-:Y:S01]  /*19330*/  ULDC UR4, c[0x0][0x214] ;  /* 0x0000850000047ab9 */ /* 0x000fe20000000800 */
[C---:B------:R-:W-:Y:S01]  /*19340*/  VIADD R3, R0.reuse, 0x20 ;  /* 0x0000002000037836 */ /* 0x040fe20000000000 */
[----:B------:R-:W-:Y:S01]  /*19350*/  ISETP.GE.AND P0, PT, R0, UR4, PT ;  /* 0x0000000400007c0c */ /* 0x000fe2000bf06270 */
[----:B------:R-:W-:-:S03]  /*19360*/  VIADD R0, R90, 0x19 ;  /* 0x000000195a007836 */ /* 0x000fc60000000000 */
[----:B------:R-:W-:Y:S02]  /*19370*/  ISETP.LT.AND P2, PT, R2, UR6, !P0 ;  /* 0x0000000602007c0c */ /* 0x000fe4000c741270 */
[----:B------:R-:W-:Y:S01]  /*19380*/  ISETP.GE.AND P5, PT, R3, UR4, PT ;  /* 0x0000000403007c0c */ /* 0x000fe2000bfa6270 */
[----:B------:R-:W-:Y:S01]  /*19390*/  ULDC.64 UR4, c[0x0][0x2b8] ;  /* 0x0000ae0000047ab9 */ /* 0x000fe20000000a00 */
[----:B------:R-:W-:Y:S01]  /*193a0*/  ISETP.LT.AND P4, PT, R0, UR6, !P0 ;  /* 0x0000000600007c0c */ /* 0x000fe2000c781270 */
[----:B------:R-:W-:Y:S01]  /*193b0*/  UIADD3 UR8, UP0, UR4, 0x100, URZ ;  /* 0x0000010004087890 */ /* 0x000fe2000ff1e03f */
[----:B------:R-:W-:Y:S02]  /*193c0*/  ISETP.LT.AND P1, PT, R2, UR6, !P5 ;  /* 0x0000000602007c0c */ /* 0x000fe4000ef21270 */
[----:B------:R-:W-:Y:S01]  /*193d0*/  ISETP.LT.AND P3, PT, R0, UR6, !P5 ;  /* 0x0000000600007c0c */ /* 0x000fe2000ef61270 */
[C---:B------:R-:W-:Y:S01]  /*193e0*/  VIADD R0, R90.reuse, 0x1a ;  /* 0x0000001a5a007836 */ /* 0x040fe20000000000 */
[----:B------:R-:W-:Y:S01]  /*193f0*/  UIADD3.X UR7, URZ, UR5, URZ, UP0, !UPT ;  /* 0x000000053f077290 */ /* 0x000fe200087fe43f */
[----:B------:R-:W-:-:S02]  /*19400*/  VIADD R90, R90, 0x1b ;  /* 0x0000001b5a5a7836 */ /* 0x000fc40000000000 */
[----:B------:R-:W-:Y:S02]  /*19410*/  @P2 IMAD.MOV.U32 R2, RZ, RZ, R16 ;  /* 0x000000ffff022224 */ /* 0x000fe400078e0010 */
[----:B------:R-:W-:-:S05]  /*19420*/  @P2 IMAD.MOV.U32 R3, RZ, RZ, R17 ;  /* 0x000000ffff032224 */ /* 0x000fca00078e0011 */
[----:B------:R1:W-:Y:S01]  /*19430*/  @P2 STG.E.64 desc[UR14][R2.64], R20 ;  /* 0x0000001402002986 */ /* 0x0003e2000c101b0e */
[----:B------:R-:W-:Y:S02]  /*19440*/  ISETP.LT.AND P2, PT, R0, UR6, !P0 ;  /* 0x0000000600007c0c */ /* 0x000fe4000c741270 */
[----:B------:R-:W-:Y:S01]  /*19450*/  ISETP.LT.AND P0, PT, R90, UR6, !P0 ;  /* 0x000000065a007c0c */ /* 0x000fe2000c701270 */
[----:B-1----:R-:W-:Y:S02]  /*19460*/  @P1 IMAD.MOV.U32 R2, RZ, RZ, R16 ;  /* 0x000000ffff021224 */ /* 0x002fe400078e0010 */
[----:B------:R-:W-:-:S05]  /*19470*/  @P1 IMAD.MOV.U32 R3, RZ, RZ, R17 ;  /* 0x000000ffff031224 */ /* 0x000fca00078e0011 */
[----:B------:R1:W-:Y:S01]  /*19480*/  @P1 STG.E.64 desc[UR14][R2.64+0x100], R14 ;  /* 0x0001000e02001986 */ /* 0x0003e2000c101b0e */
[C---:B------:R-:W-:Y:S02]  /*19490*/  IADD3 R18, P1, R16.reuse, UR4, RZ ;  /* 0x0000000410127c10 */ /* 0x040fe4000ff3e0ff */
[----:B------:R-:W-:Y:S02]  /*194a0*/  IADD3 R16, P6, R16, UR8, RZ ;  /* 0x0000000810107c10 */ /* 0x000fe4000ffde0ff */
[C---:B------:R-:W-:Y:S02]  /*194b0*/  IADD3.X R19, R17.reuse, UR5, RZ, P1, !PT ;  /* 0x0000000511137c10 */ /* 0x040fe40008ffe4ff */
[----:B------:R-:W-:Y:S02]  /*194c0*/  ISETP.LT.AND P1, PT, R0, UR6, !P5 ;  /* 0x0000000600007c0c */ /* 0x000fe4000ef21270 */
[----:B------:R-:W-:Y:S01]  /*194d0*/  IADD3.X R17, R17, UR7, RZ, P6, !PT ;  /* 0x0000000711117c10 */ /* 0x000fe2000b7fe4ff */
[----:B------:R2:W-:Y:S01]  /*194e0*/  @P4 STG.E.64 desc[UR14][R18.64], R12 ;  /* 0x0000000c12004986 */ /* 0x0005e2000c101b0e */
[----:B------:R-:W-:-:S02]  /*194f0*/  ISETP.LT.AND P5, PT, R90, UR6, !P5 ;  /* 0x000000065a007c0c */ /* 0x000fc4000efa1270 */
[C---:B------:R-:W-:Y:S01]  /*19500*/  IADD3 R22, P6, R18.reuse, UR8, RZ ;  /* 0x0000000812167c10 */ /* 0x040fe2000ffde0ff */
[----:B------:R2:W-:Y:S03]  /*19510*/  @P3 STG.E.64 desc[UR14][R16.64], R10 ;  /* 0x0000000a10003986 */ /* 0x0005e6000c101b0e */
[----:B------:R-:W-:Y:S02]  /*19520*/  IADD3.X R23, R19, UR7, RZ, P6, !PT ;  /* 0x0000000713177c10 */ /* 0x000fe4000b7fe4ff */
[----:B-1----:R-:W-:-:S04]  /*19530*/  IADD3 R2, P4, R18, UR4, RZ ;  /* 0x0000000412027c10 */ /* 0x002fc8000ff9e0ff */
        /* <DEDUP_REMOVED lines=9> */
.L_x_233:
[----:B------:R-:W-:Y:S05]  /*195d0*/  BSYNC B2 ;  /* 0x0000000000027941 */ /* 0x000fea0003800000 */
.L_x_17:
[----:B-12---:R-:W1:Y:S08]  /*195e0*/  LDC R2, c[0x0][0x224] ;  /* 0x00008900ff027b82 */ /* 0x006e700000000800 */
[----:B------:R-:W2:Y:S01]  /*195f0*/  LDC R0, c[0x0][0x320] ;  /* 0x0000c800ff007b82 */ /* 0x000ea20000000800 */
[----:B-1----:R-:W-:-:S04]  /*19600*/  ISETP.GT.AND P0, PT, R2, 0x1, PT ;  /* 0x000000010200780c */ /* 0x002fc80003f04270 */
[----:B--2---:R-:W-:-:S13]  /*19610*/  ISETP.EQ.AND P0, PT, R0, RZ, P0 ;  /* 0x000000ff0000720c */ /* 0x004fda0000702270 */
[----:B------:R-:W-:Y:S05]  /*19620*/  @!P0 EXIT ;  /* 0x000000000000894d */ /* 0x000fea0003800000 */
[----:B------:R-:W1:Y:S01]  /*19630*/  S2R R0, SR_TID.X ;  /* 0x0000000000007919 */ /* 0x000e620000002100 */
[----:B------:R-:W-:Y:S01]  /*19640*/  VIADD R3, R100, 0x1 ;  /* 0x0000000164037836 */ /* 0x000fe20000000000 */
[----:B------:R-:W-:Y:S04]  /*19650*/  BAR.SYNC.DEFER_BLOCKING 0x0 ;  /* 0x0000000000007b1d */ /* 0x000fe80000010000 */
[----:B------:R-:W-:-:S04]  /*19660*/  ISETP.NE.AND P1, PT, R3, R2, PT ;  /* 0x000000020300720c */ /* 0x000fc80003f25270 */
[----:B------:R-:W-:Y:S02]  /*19670*/  SEL R2, R3, RZ, P1 ;  /* 0x000000ff03027207 */ /* 0x000fe40000800000 */
[----:B-1----:R-:W-:-:S13]  /*19680*/  ISETP.GT.AND P0, PT, R0, RZ, PT ;  /* 0x000000ff0000720c */ /* 0x002fda0003f04270 */
[----:B------:R-:W-:Y:S05]  /*19690*/  @P0 EXIT ;  /* 0x000000000000094d */ /* 0x000fea0003800000 */
[----:B------:R-:W1:Y:S01]  /*196a0*/  S2R R3, SR_CTAID.Y ;  /* 0x0000000000037919 */ /* 0x000e620000002600 */
[----:B------:R-:W2:Y:S01]  /*196b0*/  S2UR UR6, SR_CTAID.X ;  /* 0x00000000000679c3 */ /* 0x000ea20000002500 */
[----:B------:R-:W-:Y:S01]  /*196c0*/  ULDC UR5, c[0x0][0x228] ;  /* 0x00008a0000057ab9 */ /* 0x000fe20000000800 */
[----:B------:R-:W-:Y:S02]  /*196d0*/  UMOV UR4, 0xffffffff ;  /* 0xffffffff00047882 */ /* 0x000fe40000000000 */
[----:B------:R-:W-:-:S04]  /*196e0*/  USHF.L.U32 UR4, UR4, UR5, URZ ;  /* 0x0000000504047299 */ /* 0x000fc8000800063f */
[----:B------:R-:W4:Y:S08]  /*196f0*/  LDC R0, c[0x0][0x21c] ;  /* 0x00008700ff007b82 */ /* 0x000f300000000800 */
[----:B---3--:R-:W3:Y:S01]  /*19700*/  LDC.64 R4, c[0x0][0x370] ;  /* 0x0000dc00ff047b82 */ /* 0x008ee20000000a00 */
[----:B--2---:R-:W-:Y:S01]  /*19710*/  ULOP3.LUT UR4, UR6, UR4, URZ, 0x30, !UPT ;  /* 0x0000000406047292 */ /* 0x004fe2000f8e303f */
[----:B-1----:R-:W-:Y:S01]  /*19720*/  SHF.L.U32 R3, R3, UR5, RZ ;  /* 0x0000000503037c19 */ /* 0x002fe200080006ff */
[----:B------:R-:W-:-:S04]  /*19730*/  USHF.R.S32.HI UR5, URZ, UR5, UR6 ;  /* 0x000000053f057299 */ /* 0x000fc80008011406 */
[----:B------:R-:W-:-:S05]  /*19740*/  IADD3 R3, R3, UR4, RZ ;  /* 0x0000000403037c10 */ /* 0x000fca000fffe0ff */
[----:B----4-:R-:W-:-:S04]  /*19750*/  IMAD R3, R3, R0, UR5 ;  /* 0x0000000503037e24 */ /* 0x010fc8000f8e0200 */
[----:B---3--:R-:W-:Y:S01]  /*19760*/  IMAD.WIDE R4, R3, 0x4, R4 ;  /* 0x0000000403047825 */ /* 0x008fe200078e0204 */
[----:B------:R-:W-:Y:S01]  /*19770*/  @!PT LDS RZ, [RZ] ;  /* 0x00000000fffff984 */ /* 0x000fe20000000800 */
[----:B------:R-:W-:Y:S01]  /*19780*/  @!PT LDS RZ, [RZ] ;  /* 0x00000000fffff984 */ /* 0x000fe20000000800 */
[----:B------:R-:W-:Y:S01]  /*19790*/  @!PT LDS RZ, [RZ] ;  /* 0x00000000fffff984 */ /* 0x000fe20000000800 */
[----:B------:R-:W-:Y:S01]  /*197a0*/  @!PT LDS RZ, [RZ] ;  /* 0x00000000fffff984 */ /* 0x000fe20000000800 */
[----:B------:R-:W-:Y:S06]  /*197b0*/  MEMBAR.ALL.GPU ;  /* 0x0000000000007992 */ /* 0x000fec000000a000 */
[----:B------:R-:W-:-:S00]  /*197c0*/  ERRBAR ;  /* 0x00000000000079ab */ /* 0x000fc00000000000 */
[----:B------:R-:W-:Y:S06]  /*197d0*/  CGAERRBAR ;  /* 0x00000000000075ab */ /* 0x000fec0000000000 */
[----:B------:R-:W-:Y:S01]  /*197e0*/  STG.E.STRONG.GPU desc[UR14][R4.64], R2 ;  /* 0x0000000204007986 */ /* 0x000fe2000c10f90e */
[----:B------:R-:W-:Y:S05]  /*197f0*/  EXIT ;  /* 0x000000000000794d */ /* 0x000fea0003800000 */
        .weak           $__internal_0_$__cuda_sm20_div_u64
        .type           $__internal_0_$__cuda_sm20_div_u64,@function
        .size           $__internal_0_$__cuda_sm20_div_u64,($__internal_1_$__cuda_sm20_rem_u64 - $__internal_0_$__cuda_sm20_div_u64)
$__internal_0_$__cuda_sm20_div_u64:
[----:B------:R-:W-:-:S04]  /*19800*/  IMAD.MOV.U32 R107, RZ, RZ, R101 ;  /* 0x000000ffff6b7224 */ /* 0x000fc800078e0065 */
[----:B------:R-:W1:Y:S08]  /*19810*/  I2F.U64.RP R96, R106 ;  /* 0x0000006a00607312 */ /* 0x000e700000309000 */
[----:B-1----:R-:W1:Y:S02]  /*19820*/  MUFU.RCP R105, R96 ;  /* 0x0000006000697308 */ /* 0x002e640000001000 */
[----:B-1----:R-:W-:-:S06]  /*19830*/  IADD3 R105, R105, 0x1ffffffe, RZ ;  /* 0x1ffffffe69697810 */ /* 0x002fcc0007ffe0ff */
[----:B------:R-:W1:Y:S02]  /*19840*/  F2I.U64.TRUNC R108, R105 ;  /* 0x00000069006c7311 */ /* 0x000e64000020d800 */
[----:B-1----:R-:W-:-:S04]  /*19850*/  IMAD.WIDE.U32 R116, R108, R106, RZ ;  /* 0x0000006a6c747225 */ /* 0x002fc800078e00ff */
[C---:B------:R-:W-:Y:S01]  /*19860*/  IMAD R97, R108.reuse, R101, R117 ;  /* 0x000000656c617224 */ /* 0x040fe200078e0275 */
[----:B------:R-:W-:Y:S02]  /*19870*/  IADD3 R103, P3, RZ, -R116, RZ ;  /* 0x80000074ff677210 */ /* 0x000fe40007f7e0ff */
[----:B------:R-:W-:Y:S01]  /*19880*/  MOV R117, R108 ;  /* 0x0000006c00757202 */ /* 0x000fe20000000f00 */
[----:B------:R-:W-:Y:S02]  /*19890*/  IMAD R97, R109, R106, R97 ;  /* 0x0000006a6d617224 */ /* 0x000fe400078e0261 */
[----:B------:R-:W-:-:S04]  /*198a0*/  IMAD.HI.U32 R116, R108, R103, RZ ;  /* 0x000000676c747227 */ /* 0x000fc800078e00ff */
[----:B------:R-:W-:-:S04]  /*198b0*/  IMAD.X R97, RZ, RZ, ~R97, P3 ;  /* 0x000000ffff617224 */ /* 0x000fc800018e0e61 */
[----:B------:R-:W-:-:S04]  /*198c0*/  IMAD.WIDE.U32 R116, P5, R108, R97, R116 ;  /* 0x000000616c747225 */ /* 0x000fc800078a0074 */
[C---:B------:R-:W-:Y:S02]  /*198d0*/  IMAD R96, R109.reuse, R97, RZ ;  /* 0x000000616d607224 */ /* 0x040fe400078e02ff */
[----:B------:R-:W-:-:S04]  /*198e0*/  IMAD.HI.U32 R103, P4, R109, R103, R116 ;  /* 0x000000676d677227 */ /* 0x000fc80007880074 */
[----:B------:R-:W-:Y:S01]  /*198f0*/  IMAD.HI.U32 R97, R109, R97, RZ ;  /* 0x000000616d617227 */ /* 0x000fe200078e00ff */
[----:B------:R-:W-:-:S03]  /*19900*/  IADD3 R117, P3, R96, R103, RZ ;  /* 0x0000006760757210 */ /* 0x000fc60007f7e0ff */
[----:B------:R-:W-:Y:S02]  /*19910*/  IMAD.X R97, R97, 0x1, R109, P5 ;  /* 0x0000000161617824 */ /* 0x000fe400028e066d */
[----:B------:R-:W-:-:S03]  /*19920*/  IMAD.WIDE.U32 R122, R117, R106, RZ ;  /* 0x0000006a757a7225 */ /* 0x000fc600078e00ff */
[----:B------:R-:W-:Y:S01]  /*19930*/  IADD3.X R108, RZ, RZ, R97, P3, P4 ;  /* 0x000000ffff6c7210 */ /* 0x000fe20001fe8461 */
[----:B------:R-:W-:Y:S01]  /*19940*/  IMAD R97, R117, R101, R123 ;  /* 0x0000006575617224 */ /* 0x000fe200078e027b */
[----:B------:R-:W-:-:S03]  /*19950*/  IADD3 R103, P3, RZ, -R122, RZ ;  /* 0x8000007aff677210 */ /* 0x000fc60007f7e0ff */
[----:B------:R-:W-:Y:S02]  /*19960*/  IMAD R97, R108, R106, R97 ;  /* 0x0000006a6c617224 */ /* 0x000fe400078e0261 */
[----:B------:R-:W-:-:S03]  /*19970*/  IMAD.HI.U32 R116, R117, R103, RZ ;  /* 0x0000006775747227 */ /* 0x000fc600078e00ff */
[----:B------:R-:W-:-:S05]  /*19980*/  IADD3.X R97, RZ, ~R97, RZ, P3, !PT ;  /* 0x80000061ff617210 */ /* 0x000fca0001ffe4ff */
[----:B------:R-:W-:-:S04]  /*19990*/  IMAD.WIDE.U32 R116, P5, R117, R97, R116 ;  /* 0x0000006175747225 */ /* 0x000fc800078a0074 */
[C---:B------:R-:W-:Y:S02]  /*199a0*/  IMAD R96, R108.reuse, R97, RZ ;  /* 0x000000616c607224 */ /* 0x040fe400078e02ff */
[----:B------:R-:W-:Y:S01]  /*199b0*/  IMAD.HI.U32 R103, P4, R108, R103, R116 ;  /* 0x000000676c677227 */ /* 0x000fe20007880074 */
[----:B------:R-:W-:-:S03]  /*199c0*/  MOV R117, RZ ;  /* 0x000000ff00757202 */ /* 0x000fc60000000f00 */
[----:B------:R-:W-:Y:S01]  /*199d0*/  IMAD.HI.U32 R97, R108, R97, RZ ;  /* 0x000000616c617227 */ /* 0x000fe200078e00ff */
[----:B------:R-:W-:-:S03]  /*199e0*/  IADD3 R96, P3, R96, R103, RZ ;  /* 0x0000006760607210 */ /* 0x000fc60007f7e0ff */
[----:B------:R-:W-:Y:S02]  /*199f0*/  IMAD.X R97, R97, 0x1, R108, P5 ;  /* 0x0000000161617824 */ /* 0x000fe400028e066c */
[----:B------:R-:W-:-:S04]  /*19a00*/  IMAD.HI.U32 R116, R96, R98, RZ ;  /* 0x0000006260747227 */ /* 0x000fc800078e00ff */
[----:B------:R-:W-:Y:S01]  /*19a10*/  IMAD.WIDE.U32 R116, R96, R99, R116 ;  /* 0x0000006360747225 */ /* 0x000fe200078e0074 */
[----:B------:R-:W-:-:S05]  /*19a20*/  IADD3.X R96, RZ, RZ, R97, P3, P4 ;  /* 0x000000ffff607210 */ /* 0x000fca0001fe8461 */
[----:B------:R-:W-:-:S04]  /*19a30*/  IMAD.HI.U32 R97, P4, R96, R98, R116 ;  /* 0x0000006260617227 */ /* 0x000fc80007880074 */
[CC--:B------:R-:W-:Y:S02]  /*19a40*/  IMAD R108, R96.reuse, R99.reuse, RZ ;  /* 0x00000063606c7224 */ /* 0x0c0fe400078e02ff */
[----:B------:R-:W-:-:S03]  /*19a50*/  IMAD.HI.U32 R96, R96, R99, RZ ;  /* 0x0000006360607227 */ /* 0x000fc600078e00ff */
[----:B------:R-:W-:Y:S01]  /*19a60*/  IADD3 R108, P3, R108, R97, RZ ;  /* 0x000000616c6c7210 */ /* 0x000fe20007f7e0ff */
[----:B------:R-:W-:-:S04]  /*19a70*/  IMAD.X R96, RZ, RZ, R96, P4 ;  /* 0x000000ffff607224 */ /* 0x000fc800020e0660 */
[----:B------:R-:W-:Y:S01]  /*19a80*/  IMAD.WIDE.U32 R116, R108, R106, RZ ;  /* 0x0000006a6c747225 */ /* 0x000fe200078e00ff */
[----:B------:R-:W-:-:S03]  /*19a90*/  IADD3.X R103, RZ, R96, RZ, P3, !PT ;  /* 0x00000060ff677210 */ /* 0x000fc60001ffe4ff */
[----:B------:R-:W-:Y:S01]  /*19aa0*/  IMAD R96, R108, R101, R117 ;  /* 0x000000656c607224 */ /* 0x000fe200078e0275 */
[----:B------:R-:W-:-:S03]  /*19ab0*/  IADD3 R97, P3, -R116, R98, RZ ;  /* 0x0000006274617210 */ /* 0x000fc60007f7e1ff */
[-C--:B------:R-:W-:Y:S01]  /*19ac0*/  IMAD R96, R103, R106.reuse, R96 ;  /* 0x0000006a67607224 */ /* 0x080fe200078e0260 */
[----:B------:R-:W-:Y:S02]  /*19ad0*/  ISETP.GE.U32.AND P5, PT, R97, R106, PT ;  /* 0x0000006a6100720c */ /* 0x000fe40003fa6070 */
[----:B------:R-:W-:Y:S01]  /*19ae0*/  IADD3 R98, P4, -R106, R97, RZ ;  /* 0x000000616a627210 */ /* 0x000fe20007f9e1ff */
[----:B------:R-:W-:Y:S01]  /*19af0*/  IMAD.X R96, R99, 0x1, ~R96, P3 ;  /* 0x0000000163607824 */ /* 0x000fe200018e0e60 */
[----:B------:R-:W-:-:S04]  /*19b00*/  IADD3 R99, P3, R108, 0x1, RZ ;  /* 0x000000016c637810 */ /* 0x000fc80007f7e0ff */
[----:B------:R-:W-:-:S04]  /*19b10*/  ISETP.GE.U32.AND.EX P5, PT, R96, R101, PT, P5 ;  /* 0x000000656000720c */ /* 0x000fc80003fa6150 */
[----:B------:R-:W-:Y:S01]  /*19b20*/  SEL R97, R98, R97, P5 ;  /* 0x0000006162617207 */ /* 0x000fe20002800000 */
[----:B------:R-:W-:Y:S01]  /*19b30*/  IMAD.X R98, RZ, RZ, R103, P3 ;  /* 0x000000ffff627224 */ /* 0x000fe200018e0667 */
[----:B------:R-:W-:Y:S02]  /*19b40*/  SEL R108, R99, R108, P5 ;  /* 0x0000006c636c7207 */ /* 0x000fe40002800000 */
[-C--:B------:R-:W-:Y:S02]  /*19b50*/  IADD3.X R99, ~R101, R96.reuse, RZ, P4, !PT ;  /* 0x0000006065637210 */ /* 0x080fe400027fe5ff */
[----:B------:R-:W-:Y:S01]  /*19b60*/  SEL R98, R98, R103, P5 ;  /* 0x0000006762627207 */ /* 0x000fe20002800000 */
[----:B------:R-:W-:Y:S01]  /*19b70*/  IMAD.MOV.U32 R103, RZ, RZ, 0x0 ;  /* 0x00000000ff677424 */ /* 0x000fe200078e00ff */
[----:B------:R-:W-:Y:S02]  /*19b80*/  SEL R96, R99, R96, P5 ;  /* 0x0000006063607207 */ /* 0x000fe40002800000 */
[----:B------:R-:W-:-:S02]  /*19b90*/  ISETP.GE.U32.AND P5, PT, R97, R106, PT ;  /* 0x0000006a6100720c */ /* 0x000fc40003fa6070 */
[----:B------:R-:W-:Y:S02]  /*19ba0*/  IADD3 R97, P4, R108, 0x1, RZ ;  /* 0x000000016c617810 */ /* 0x000fe40007f9e0ff */
[----:B------:R-:W-:Y:S02]  /*19bb0*/  ISETP.NE.U32.AND P3, PT, R106, RZ, PT ;  /* 0x000000ff6a00720c */ /* 0x000fe40003f65070 */
[----:B------:R-:W-:Y:S02]  /*19bc0*/  ISETP.GE.U32.AND.EX P5, PT, R96, R101, PT, P5 ;  /* 0x000000656000720c */ /* 0x000fe40003fa6150 */
[----:B------:R-:W-:Y:S02]  /*19bd0*/  IADD3.X R99, RZ, R98, RZ, P4, !PT ;  /* 0x00000062ff637210 */ /* 0x000fe400027fe4ff */
[----:B------:R-:W-:Y:S02]  /*19be0*/  ISETP.NE.AND.EX P3, PT, R101, RZ, PT, P3 ;  /* 0x000000ff6500720c */ /* 0x000fe40003f65330 */
[----:B------:R-:W-:-:S02]  /*19bf0*/  SEL R97, R97, R108, P5 ;  /* 0x0000006c61617207 */ /* 0x000fc40002800000 */
[----:B------:R-:W-:Y:S02]  /*19c00*/  SEL R99, R99, R98, P5 ;  /* 0x0000006263637207 */ /* 0x000fe40002800000 */
[----:B------:R-:W-:Y:S02]  /*19c10*/  SEL R97, R97, 0xffffffff, P3 ;  /* 0xffffffff61617807 */ /* 0x000fe40001800000 */
[----:B------:R-:W-:Y:S01]  /*19c20*/  SEL R99, R99, 0xffffffff, P3 ;  /* 0xffffffff63637807 */ /* 0x000fe20001800000 */
[----:B------:R-:W-:Y:S06]  /*19c30*/  RET.REL.NODEC R102 `(_ZN7cutlass6KernelINS_4gemm6kernel14RankKUniversalINS1_11threadblock13MmaMultistageINS1_9GemmShapeILi128ELi64ELi16EEENS_9transform11threadblock28PredicatedTileAccessIteratorINS_11MatrixShapeILi128ELi16EEEdNS_6layout11ColumnMajorELi1ENS8_31PitchLinearWarpStripedThreadMapINS_16PitchLinearShapeILi128ELi16EEELi256ENSG_ILi16ELi2EEELi1EEENS_5ArrayIdLi1ELb1EEELb0ENSD_9NoPermuteEEENS9_25RegularTileAccessIteratorISC_dNSD_43ColumnMajorTensorOpMultiplicandCongruous64bELi1ESJ_Li8EEELNS_4arch14CacheOperation4KindE0ENSA_INSB_ILi16ELi64EEEdNSD_8RowMajorELi0ENSF_INSG_ILi64ELi16EEELi256ESI_Li1EEESL_Lb0ESM_EENSO_ISU_dNSD_40RowMajorTensorOpMultiplicandCongruous64bELi0ESX_Li8EEELST_0EdSV_NS4_9MmaPolicyINS1_4warp11MmaTensorOpINS6_ILi32ELi32ELi16EEEdSP_dSZ_dSV_NS12_17MmaTensorOpPolicyINSR_3MmaINS6_ILi8ELi8ELi4EEELi32EdSV_dSE_dSV_NSR_13OpMultiplyAddEEENSB_ILi1ELi1EEEEELi1ELb0EbEENSB_ILi0ELi0EEES1D_Li1EEELi3ELNS1_23SharedMemoryClearOptionE0EbEENS_8epilogue11threadblock8EpilogueIS7_S1C_Li1ENS1I_27PredicatedTileIteratorBlas3INS1I_26OutputTileOptimalThreadMapINS1I_15OutputTileShapeILi64ELi8ELi4ELi1ELi1EEENS1M_ILi1ELi4ELi1ELi1ELi4EEELi256ELi1ELi64EEEdLNS_8BlasModeE1EEENS1H_4warp24FragmentIteratorTensorOpIS14_S17_dNSK_IdLi2ELb1EEESV_EENS1S_20TileIteratorTensorOpIS14_S17_dSV_EENS1I_18SharedLoadIteratorINS1P_18CompactedThreadMapEdLi8EEENS1H_6thread17LinearCombinationIdLi1EddLNS21_9ScaleType4KindE0ELNS_15FloatRoundStyleE2EdEENSB_ILi0ELi4EEELi1ELi1EEENS4_30GemmIdentityThreadblockSwizzleILi1EEELNS_8FillModeE2EEEEEvNT_6ParamsE) ;  /* 0xfffffe6066f07950 */ /* 0x000fec0003c3ffff */
        .weak           $__internal_1_$__cuda_sm20_rem_u64
        .type           $__internal_1_$__cuda_sm20_rem_u64,@function
        .size           $__internal_1_$__cuda_sm20_rem_u64,(.L_x_341 - $__internal_1_$__cuda_sm20_rem_u64)
$__internal_1_$__cuda_sm20_rem_u64:
[----:B------:R-:W-:Y:S01]  /*19c40*/  MOV R116, R102 ;  /* 0x0000006600747202 */ /* 0x000fe20000000f00 */
        /* <DEDUP_REMOVED lines=32> */
[----:B------:R-:W-:-:S03]  /*19e50*/  IMAD.HI.U32 R108, R96, R103, RZ ;  /* 0x00000067606c7227 */ /* 0x000fc600078e00ff */
[----:B------:R-:W-:Y:S01]  /*19e60*/  IADD3.X R106, RZ, RZ, R106, P3, P4 ;  /* 0x000000ffff6a7210 */ /* 0x000fe20001fe846a */
[----:B------:R-:W-:-:S04]  /*19e70*/  IMAD.WIDE.U32 R96, R96, R101, R108 ;  /* 0x0000006560607225 */ /* 0x000fc800078e006c */
        /* <DEDUP_REMOVED lines=10> */
[----:B------:R-:W-:-:S04]  /*19f20*/  ISETP.GE.U32.AND P4, PT, R103, R102, PT ;  /* 0x000000666700720c */ /* 0x000fc80003f86070 */
[----:B------:R-:W-:Y:S02]  /*19f30*/  IADD3.X R96, ~R96, R101, RZ, P3, !PT ;  /* 0x0000006560607210 */ /* 0x000fe40001ffe5ff */
[----:B------:R-:W-:Y:S02]  /*19f40*/  IADD3 R106, P3, -R102, R103, RZ ;  /* 0x00000067666a7210 */ /* 0x000fe40007f7e1ff */
[----:B------:R-:W-:-:S03]  /*19f50*/  ISETP.GE.U32.AND.EX P4, PT, R96, R99, PT, P4 ;  /* 0x000000636000720c */ /* 0x000fc60003f86140 */
[----:B------:R-:W-:Y:S01]  /*19f60*/  IMAD.X R97, R96, 0x1, ~R99, P3 ;  /* 0x0000000160617824 */ /* 0x000fe200018e0e63 */
[----:B------:R-:W-:Y:S02]  /*19f70*/  SEL R103, R106, R103, P4 ;  /* 0x000000676a677207 */ /* 0x000fe40002000000 */
[C---:B------:R-:W-:Y:S02]  /*19f80*/  ISETP.NE.U32.AND P3, PT, R102.reuse, RZ, PT ;  /* 0x000000ff6600720c */ /* 0x040fe40003f65070 */
[----:B------:R-:W-:Y:S02]  /*19f90*/  SEL R96, R97, R96, P4 ;  /* 0x0000006061607207 */ /* 0x000fe40002000000 */
[----:B------:R-:W-:Y:S02]  /*19fa0*/  ISETP.GE.U32.AND P5, PT, R103, R102, PT ;  /* 0x000000666700720c */ /* 0x000fe40003fa6070 */
[----:B------:R-:W-:Y:S02]  /*19fb0*/  IADD3 R106, P4, -R102, R103, RZ ;  /* 0x00000067666a7210 */ /* 0x000fe40007f9e1ff */
[----:B------:R-:W-:-:S02]  /*19fc0*/  ISETP.GE.U32.AND.EX P5, PT, R96, R99, PT, P5 ;  /* 0x000000636000720c */ /* 0x000fc40003fa6150 */
[CC--:B------:R-:W-:Y:S02]  /*19fd0*/  IADD3.X R97, ~R99.reuse, R96.reuse, RZ, P4, !PT ;  /* 0x0000006063617210 */ /* 0x0c0fe400027fe5ff */
[----:B------:R-:W-:Y:S02]  /*19fe0*/  ISETP.NE.AND.EX P3, PT, R99, RZ, PT, P3 ;  /* 0x000000ff6300720c */ /* 0x000fe40003f65330 */
[----:B------:R-:W-:Y:S02]  /*19ff0*/  MOV R99, 0x0 ;  /* 0x0000000000637802 */ /* 0x000fe40000000f00 */
[----:B------:R-:W-:Y:S02]  /*1a000*/  SEL R106, R106, R103, P5 ;  /* 0x000000676a6a7207 */ /* 0x000fe40002800000 */
[----:B------:R-:W-:Y:S02]  /*1a010*/  SEL R97, R97, R96, P5 ;  /* 0x0000006061617207 */ /* 0x000fe40002800000 */
[----:B------:R-:W-:-:S02]  /*1a020*/  SEL R106, R106, 0xffffffff, P3 ;  /* 0xffffffff6a6a7807 */ /* 0x000fc40001800000 */
[----:B------:R-:W-:Y:S01]  /*1a030*/  SEL R107, R97, 0xffffffff, P3 ;  /* 0xffffffff616b7807 */ /* 0x000fe20001800000 */
[----:B------:R-:W-:Y:S06]  /*1a040*/  RET.REL.NODEC R98 `(_ZN7cutlass6KernelINS_4gemm6kernel14RankKUniversalINS1_11threadblock13MmaMultistageINS1_9GemmShapeILi128ELi64ELi16EEENS_9transform11threadblock28PredicatedTileAccessIteratorINS_11MatrixShapeILi128ELi16EEEdNS_6layout11ColumnMajorELi1ENS8_31PitchLinearWarpStripedThreadMapINS_16PitchLinearShapeILi128ELi16EEELi256ENSG_ILi16ELi2EEELi1EEENS_5ArrayIdLi1ELb1EEELb0ENSD_9NoPermuteEEENS9_25RegularTileAccessIteratorISC_dNSD_43ColumnMajorTensorOpMultiplicandCongruous64bELi1ESJ_Li8EEELNS_4arch14CacheOperation4KindE0ENSA_INSB_ILi16ELi64EEEdNSD_8RowMajorELi0ENSF_INSG_ILi64ELi16EEELi256ESI_Li1EEESL_Lb0ESM_EENSO_ISU_dNSD_40RowMajorTensorOpMultiplicandCongruous64bELi0ESX_Li8EEELST_0EdSV_NS4_9MmaPolicyINS1_4warp11MmaTensorOpINS6_ILi32ELi32ELi16EEEdSP_dSZ_dSV_NS12_17MmaTensorOpPolicyINSR_3MmaINS6_ILi8ELi8ELi4EEELi32EdSV_dSE_dSV_NSR_13OpMultiplyAddEEENSB_ILi1ELi1EEEEELi1ELb0EbEENSB_ILi0ELi0EEES1D_Li1EEELi3ELNS1_23SharedMemoryClearOptionE0EbEENS_8epilogue11threadblock8EpilogueIS7_S1C_Li1ENS1I_27PredicatedTileIteratorBlas3INS1I_26OutputTileOptimalThreadMapINS1I_15OutputTileShapeILi64ELi8ELi4ELi1ELi1EEENS1M_ILi1ELi4ELi1ELi1ELi4EEELi256ELi1ELi64EEEdLNS_8BlasModeE1EEENS1H_4warp24FragmentIteratorTensorOpIS14_S17_dNSK_IdLi2ELb1EEESV_EENS1S_20TileIteratorTensorOpIS14_S17_dSV_EENS1I_18SharedLoadIteratorINS1P_18CompactedThreadMapEdLi8EEENS1H_6thread17LinearCombinationIdLi1EddLNS21_9ScaleType4KindE0ELNS_15FloatRoundStyleE2EdEENSB_ILi0ELi4EEELi1ELi1EEENS4_30GemmIdentityThreadblockSwizzleILi1EEELNS_8FillModeE2EEEEEvNT_6ParamsE) ;  /* 0xfffffe5c62ec7950 */ /* 0x000fec0003c3ffff */
.L_x_340:
[----:B------:R-:W-:-:S00]  /*1a050*/  BRA `(.L_x_340) ;  /* 0xfffffffc00fc7947 */ /* 0x000fc0000383ffff */
[----:B------:R-:W-:-:S00]  /*1a060*/  NOP ;  /* 0x0000000000007918 */ /* 0x000fc00000000000 */
        /* <DEDUP_REMOVED lines=9> */
.L_x_341:


//--------------------- .nv.shared._ZN7cutlass6KernelINS_4gemm6kernel14RankKUniversalINS1_11threadblock13MmaMultistageINS1_9GemmShapeILi128ELi64ELi16EEENS_9transform11threadblock28PredicatedTileAccessIteratorINS_11MatrixShapeILi128ELi16EEEdNS_6layout11ColumnMajorELi1ENS8_31PitchLinearWarpStripedThreadMapINS_16PitchLinearShapeILi128ELi16EEELi256ENSG_ILi16ELi2EEELi1EEENS_5ArrayIdLi1ELb1EEELb0ENSD_9NoPermuteEEENS9_25RegularTileAccessIteratorISC_dNSD_43ColumnMajorTensorOpMultiplicandCongruous64bELi1ESJ_Li8EEELNS_4arch14CacheOperation4KindE0ENSA_INSB_ILi16ELi64EEEdNSD_8RowMajorELi0ENSF_INSG_ILi64ELi16EEELi256ESI_Li1EEESL_Lb0ESM_EENSO_ISU_dNSD_40RowMajorTensorOpMultiplicandCongruous64bELi0ESX_Li8EEELST_0EdSV_NS4_9MmaPolicyINS1_4warp11MmaTensorOpINS6_ILi32ELi32ELi16EEEdSP_dSZ_dSV_NS12_17MmaTensorOpPolicyINSR_3MmaINS6_ILi8ELi8ELi4EEELi32EdSV_dSE_dSV_NSR_13OpMultiplyAddEEENSB_ILi1ELi1EEEEELi1ELb0EbEENSB_ILi0ELi0EEES1D_Li1EEELi3ELNS1_23SharedMemoryClearOptionE0EbEENS_8epilogue11threadblock8EpilogueIS7_S1C_Li1ENS1I_27PredicatedTileIteratorBlas3INS1I_26OutputTileOptimalThreadMapINS1I_15OutputTileShapeILi64ELi8ELi4ELi1ELi1EEENS1M_ILi1ELi4ELi1ELi1ELi4EEELi256ELi1ELi64EEEdLNS_8BlasModeE1EEENS1H_4warp24FragmentIteratorTensorOpIS14_S17_dNSK_IdLi2ELb1EEESV_EENS1S_20TileIteratorTensorOpIS14_S17_dSV_EENS1I_18SharedLoadIteratorINS1P_18CompactedThreadMapEdLi8EEENS1H_6thread17LinearCombinationIdLi1EddLNS21_9ScaleType4KindE0ELNS_15FloatRoundStyleE2EdEENSB_ILi0ELi4EEELi1ELi1EEENS4_30GemmIdentityThreadblockSwizzleILi1EEELNS_8FillModeE2EEEEEvNT_6ParamsE --------------------------
	.section	.nv.shared._ZN7cutlass6KernelINS_4gemm6kernel14RankKUniversalINS1_11threadblock13MmaMultistageINS1_9GemmShapeILi128ELi64ELi16EEENS_9transform11threadblock28PredicatedTileAccessIteratorINS_11MatrixShapeILi128ELi16EEEdNS_6layout11ColumnMajorELi1ENS8_31PitchLinearWarpStripedThreadMapINS_16PitchLinearShapeILi128ELi16EEELi256ENSG_ILi16ELi2EEELi1EEENS_5ArrayIdLi1ELb1EEELb0ENSD_9NoPermuteEEENS9_25RegularTileAccessIteratorISC_dNSD_43ColumnMajorTensorOpMultiplicandCongruous64bELi1ESJ_Li8EEELNS_4arch14CacheOperation4KindE0ENSA_INSB_ILi16ELi64EEEdNSD_8RowMajorELi0ENSF_INSG_ILi64ELi16EEELi256ESI_Li1EEESL_Lb0ESM_EENSO_ISU_dNSD_40RowMajorTensorOpMultiplicandCongruous64bELi0ESX_Li8EEELST_0EdSV_NS4_9MmaPolicyINS1_4warp11MmaTensorOpINS6_ILi32ELi32ELi16EEEdSP_dSZ_dSV_NS12_17MmaTensorOpPolicyINSR_3MmaINS6_ILi8ELi8ELi4EEELi32EdSV_dSE_dSV_NSR_13OpMultiplyAddEEENSB_ILi1ELi1EEEEELi1ELb0EbEENSB_ILi0ELi0EEES1D_Li1EEELi3ELNS1_23SharedMemoryClearOptionE0EbEENS_8epilogue11threadblock8EpilogueIS7_S1C_Li1ENS1I_27PredicatedTileIteratorBlas3INS1I_26OutputTileOptimalThreadMapINS1I_15OutputTileShapeILi64ELi8ELi4ELi1ELi1EEENS1M_ILi1ELi4ELi1ELi1ELi4EEELi256ELi1ELi64EEEdLNS_8BlasModeE1EEENS1H_4warp24FragmentIteratorTensorOpIS14_S17_dNSK_IdLi2ELb1EEESV_EENS1S_20TileIteratorTensorOpIS14_S17_dSV_EENS1I_18SharedLoadIteratorINS1P_18CompactedThreadMapEdLi8EEENS1H_6thread17LinearCombinationIdLi1EddLNS21_9ScaleType4KindE0ELNS_15FloatRoundStyleE2EdEENSB_ILi0ELi4EEELi1ELi1EEENS4_30GemmIdentityThreadblockSwizzleILi1EEELNS_8FillModeE2EEEEEvNT_6ParamsE,"aw",@nobits
	.sectionflags	@""
	.align	16
	.zero		1024


//--------------------- .nv.shared.reserved.0     --------------------------
	.section	.nv.shared.reserved.0,"aw",@nobits
	.weak		__nv_reservedSMEM_offset_0_alias
	.size		__nv_reservedSMEM_offset_0_alias, 0, 0
	.other		__nv_reservedSMEM_offset_0_alias,@"STO_CUDA_RESERVED_SHARED STV_DEFAULT"
__nv_reservedSMEM_offset_0_alias:
	.zero		0


//--------------------- .nv.global                --------------------------
	.section	.nv.global,"aw",@nobits
.nv.global:
	.type		_ZN39_INTERNAL_322fa6e7_4_k_cu_45640cc3_32324cute1_E,@object
	.size		_ZN39_INTERNAL_322fa6e7_4_k_cu_45640cc3_32324cute1_E,(_ZN39_INTERNAL_322fa6e7_4_k_cu_45640cc3_32324cuda3std3__45__cpo6cbeginE - _ZN39_INTERNAL_322fa6e7_4_k_cu_45640cc3_32324cute1_E)
_ZN39_INTERNAL_322fa6e7_4_k_cu_45640cc3_32324cute1_E:
	.zero		1
	.type		_ZN39_INTERNAL_322fa6e7_4_k_cu_45640cc3_32324cuda3std3__45__cpo6cbeginE,@object
	.size		_ZN39_INTERNAL_322fa6e7_4_k_cu_45640cc3_32324cuda3std3__45__cpo6cbeginE,(_ZN39_INTERNAL_322fa6e7_4_k_cu_45640cc3_32324cuda3std3__48in_placeE - _ZN39_INTERNAL_322fa6e7_4_k_cu_45640cc3_32324cuda3std3__45__cpo6cbeginE)
_ZN39_INTERNAL_322fa6e7_4_k_cu_45640cc3_32324cuda3std3__45__cpo6cbeginE:
	.zero		1
	.type		_ZN39_INTERNAL_322fa6e7_4_k_cu_45640cc3_32324cuda3std3__48in_placeE,@object
	.size		_ZN39_INTERNAL_322fa6e7_4_k_cu_45640cc3_32324cuda3std3__48in_placeE,(_ZN39_INTERNAL_322fa6e7_4_k_cu_45640cc3_32324cuda3std6ranges3__45__cpo9iter_moveE - _ZN39_INTERNAL_322fa6e7_4_k_cu_45640cc3_32324cuda3std3__48in_placeE)
_ZN39_INTERNAL_322fa6e7_4_k_cu_45640cc3_32324cuda3std3__48in_placeE:
	.zero		1
	.type		_ZN39_INTERNAL_322fa6e7_4_k_cu_45640cc3_32324cuda3std6ranges3__45__cpo9iter_moveE,@object
	.size		_ZN39_INTERNAL_322fa6e7_4_k_cu_45640cc3_32324cuda3std6ranges3__45__cpo9iter_moveE,(_ZN39_INTERNAL_322fa6e7_4_k_cu_45640cc3_32324cuda3std3__45__cpo5beginE - _ZN39_INTERNAL_322fa6e7_4_k_cu_45640cc3_32324cuda3std6ranges3__45__cpo9iter_moveE)
_ZN39_INTERNAL_322fa6e7_4_k_cu_45640cc3_32324cuda3std6ranges3__45__cpo9iter_moveE:
	.zero		1
	.type		_ZN39_INTERNAL_322fa6e7_4_k_cu_45640cc3_32324cuda3std3__45__cpo5beginE,@object
	.size		_ZN39_INTERNAL_322fa6e7_4_k_cu_45640cc3_32324cuda3std3__45__cpo5beginE,(_ZN39_INTERNAL_322fa6e7_4_k_cu_45640cc3_32324cuda3std3__441_GLOBAL__N__322fa6e7_4_k_cu_45640cc3_32326ignoreE - _ZN39_INTERNAL_322fa6e7_4_k_cu_45640cc3_32324cuda3std3__45__cpo5beginE)
_ZN39_INTERNAL_322fa6e7_4_k_cu_45640cc3_32324cuda3std3__45__cpo5beginE:
	.zero		1
	.type		_ZN39_INTERNAL_322fa6e7_4_k_cu_45640cc3_32324cuda3std3__441_GLOBAL__N__322fa6e7_4_k_cu_45640cc3_32326ignoreE,@object
	.size		_ZN39_INTERNAL_322fa6e7_4_k_cu_45640cc3_32324cuda3std3__441_GLOBAL__N__322fa6e7_4_k_cu_45640cc3_32326ignoreE,(_ZN39_INTERNAL_322fa6e7_4_k_cu_45640cc3_32324cute7productE - _ZN39_INTERNAL_322fa6e7_4_k_cu_45640cc3_32324cuda3std3__441_GLOBAL__N__322fa6e7_4_k_cu_45640cc3_32326ignoreE)
_ZN39_INTERNAL_322fa6e7_4_k_cu_45640cc3_32324cuda3std3__441_GLOBAL__N__322fa6e7_4_k_cu_45640cc3_32326ignoreE:
	.zero		1
	.type		_ZN39_INTERNAL_322fa6e7_4_k_cu_45640cc3_32324cute7productE,@object
	.size		_ZN39_INTERNAL_322fa6e7_4_k_cu_45640cc3_32324cute7productE,(_ZN39_INTERNAL_322fa6e7_4_k_cu_45640cc3_32324cuda3std3__45__cpo3endE - _ZN39_INTERNAL_322fa6e7_4_k_cu_45640cc3_32324cute7productE)
_ZN39_INTERNAL_322fa6e7_4_k_cu_45640cc3_32324cute7productE:
	.zero		1
	.type		_ZN39_INTERNAL_322fa6e7_4_k_cu_45640cc3_32324cuda3std3__45__cpo3endE,@object
	.size		_ZN39_INTERNAL_322fa6e7_4_k_cu_45640cc3_32324cuda3std3__45__cpo3endE,(_ZN39_INTERNAL_322fa6e7_4_k_cu_45640cc3_32324cuda3std3__419piecewise_constructE - _ZN39_INTERNAL_322fa6e7_4_k_cu_45640cc3_32324cuda3std3__45__cpo3endE)
_ZN39_INTERNAL_322fa6e7_4_k_cu_45640cc3_32324cuda3std3__45__cpo3endE:
	.zero		1
	.type		_ZN39_INTERNAL_322fa6e7_4_k_cu_45640cc3_32324cuda3std3__419piecewise_constructE,@object
	.size		_ZN39_INTERNAL_322fa6e7_4_k_cu_45640cc3_32324cuda3std3__419piecewise_constructE,(_ZN39_INTERNAL_322fa6e7_4_k_cu_45640cc3_32324cuda3std3__45__cpo4cendE - _ZN39_INTERNAL_322fa6e7_4_k_cu_45640cc3_32324cuda3std3__419piecewise_constructE)
_ZN39_INTERNAL_322fa6e7_4_k_cu_45640cc3_32324cuda3std3__419piecewise_constructE:
	.zero		1
	.type		_ZN39_INTERNAL_322fa6e7_4_k_cu_45640cc3_32324cuda3std3__45__cpo4cendE,@object
	.size		_ZN39_INTERNAL_322fa6e7_4_k_cu_45640cc3_32324cuda3std3__45__cpo4cendE,(_ZN39_INTERNAL_322fa6e7_4_k_cu_45640cc3_32324cuda3std6ranges3__45__cpo4swapE - _ZN39_INTERNAL_322fa6e7_4_k_cu_45640cc3_32324cuda3std3__45__cpo4cendE)
_ZN39_INTERNAL_322fa6e7_4_k_cu_45640cc3_32324cuda3std3__45__cpo4cendE:
	.zero		1
	.type		_ZN39_INTERNAL_322fa6e7_4_k_cu_45640cc3_32324cuda3std6ranges3__45__cpo4swapE,@object
	.size		_ZN39_INTERNAL_322fa6e7_4_k_cu_45640cc3_32324cuda3std6ranges3__45__cpo4swapE,(.L_7 - _ZN39_INTERNAL_322fa6e7_4_k_cu_45640cc3_32324cuda3std6ranges3__45__cpo4swapE)
_ZN39_INTERNAL_322fa6e7_4_k_cu_45640cc3_32324cuda3std6ranges3__45__cpo4swapE:
	.zero		1
.L_7:


//--------------------- .nv.constant0._ZN7cutlass6KernelINS_4gemm6kernel14RankKUniversalINS1_11threadblock13MmaMultistageINS1_9GemmShapeILi128ELi64ELi16EEENS_9transform11threadblock28PredicatedTileAccessIteratorINS_11MatrixShapeILi128ELi16EEEdNS_6layout11ColumnMajorELi1ENS8_31PitchLinearWarpStripedThreadMapINS_16PitchLinearShapeILi128ELi16EEELi256ENSG_ILi16ELi2EEELi1EEENS_5ArrayIdLi1ELb1EEELb0ENSD_9NoPermuteEEENS9_25RegularTileAccessIteratorISC_dNSD_43ColumnMajorTensorOpMultiplicandCongruous64bELi1ESJ_Li8EEELNS_4arch14CacheOperation4KindE0ENSA_INSB_ILi16ELi64EEEdNSD_8RowMajorELi0ENSF_INSG_ILi64ELi16EEELi256ESI_Li1EEESL_Lb0ESM_EENSO_ISU_dNSD_40RowMajorTensorOpMultiplicandCongruous64bELi0ESX_Li8EEELST_0EdSV_NS4_9MmaPolicyINS1_4warp11MmaTensorOpINS6_ILi32ELi32ELi16EEEdSP_dSZ_dSV_NS12_17MmaTensorOpPolicyINSR_3MmaINS6_ILi8ELi8ELi4EEELi32EdSV_dSE_dSV_NSR_13OpMultiplyAddEEENSB_ILi1ELi1EEEEELi1ELb0EbEENSB_ILi0ELi0EEES1D_Li1EEELi3ELNS1_23SharedMemoryClearOptionE0EbEENS_8epilogue11threadblock8EpilogueIS7_S1C_Li1ENS1I_27PredicatedTileIteratorBlas3INS1I_26OutputTileOptimalThreadMapINS1I_15OutputTileShapeILi64ELi8ELi4ELi1ELi1EEENS1M_ILi1ELi4ELi1ELi1ELi4EEELi256ELi1ELi64EEEdLNS_8BlasModeE1EEENS1H_4warp24FragmentIteratorTensorOpIS14_S17_dNSK_IdLi2ELb1EEESV_EENS1S_20TileIteratorTensorOpIS14_S17_dSV_EENS1I_18SharedLoadIteratorINS1P_18CompactedThreadMapEdLi8EEENS1H_6thread17LinearCombinationIdLi1EddLNS21_9ScaleType4KindE0ELNS_15FloatRoundStyleE2EdEENSB_ILi0ELi4EEELi1ELi1EEENS4_30GemmIdentityThreadblockSwizzleILi1EEELNS_8FillModeE2EEEEEvNT_6ParamsE --------------------------
	.section	.nv.constant0._ZN7cutlass6KernelINS_4gemm6kernel14RankKUniversalINS1_11threadblock13MmaMultistageINS1_9GemmShapeILi128ELi64ELi16EEENS_9transform11threadblock28PredicatedTileAccessIteratorINS_11MatrixShapeILi128ELi16EEEdNS_6layout11ColumnMajorELi1ENS8_31PitchLinearWarpStripedThreadMapINS_16PitchLinearShapeILi128ELi16EEELi256ENSG_ILi16ELi2EEELi1EEENS_5ArrayIdLi1ELb1EEELb0ENSD_9NoPermuteEEENS9_25RegularTileAccessIteratorISC_dNSD_43ColumnMajorTensorOpMultiplicandCongruous64bELi1ESJ_Li8EEELNS_4arch14CacheOperation4KindE0ENSA_INSB_ILi16ELi64EEEdNSD_8RowMajorELi0ENSF_INSG_ILi64ELi16EEELi256ESI_Li1EEESL_Lb0ESM_EENSO_ISU_dNSD_40RowMajorTensorOpMultiplicandCongruous64bELi0ESX_Li8EEELST_0EdSV_NS4_9MmaPolicyINS1_4warp11MmaTensorOpINS6_ILi32ELi32ELi16EEEdSP_dSZ_dSV_NS12_17MmaTensorOpPolicyINSR_3MmaINS6_ILi8ELi8ELi4EEELi32EdSV_dSE_dSV_NSR_13OpMultiplyAddEEENSB_ILi1ELi1EEEEELi1ELb0EbEENSB_ILi0ELi0EEES1D_Li1EEELi3ELNS1_23SharedMemoryClearOptionE0EbEENS_8epilogue11threadblock8EpilogueIS7_S1C_Li1ENS1I_27PredicatedTileIteratorBlas3INS1I_26OutputTileOptimalThreadMapINS1I_15OutputTileShapeILi64ELi8ELi4ELi1ELi1EEENS1M_ILi1ELi4ELi1ELi1ELi4EEELi256ELi1ELi64EEEdLNS_8BlasModeE1EEENS1H_4warp24FragmentIteratorTensorOpIS14_S17_dNSK_IdLi2ELb1EEESV_EENS1S_20TileIteratorTensorOpIS14_S17_dSV_EENS1I_18SharedLoadIteratorINS1P_18CompactedThreadMapEdLi8EEENS1H_6thread17LinearCombinationIdLi1EddLNS21_9ScaleType4KindE0ELNS_15FloatRoundStyleE2EdEENSB_ILi0ELi4EEELi1ELi1EEENS4_30GemmIdentityThreadblockSwizzleILi1EEELNS_8FillModeE2EEEEEvNT_6ParamsE,"a",@progbits
	.sectionflags	@""
	.align	4
.nv.constant0._ZN7cutlass6KernelINS_4gemm6kernel14RankKUniversalINS1_11threadblock13MmaMultistageINS1_9GemmShapeILi128ELi64ELi16EEENS_9transform11threadblock28PredicatedTileAccessIteratorINS_11MatrixShapeILi128ELi16EEEdNS_6layout11ColumnMajorELi1ENS8_31PitchLinearWarpStripedThreadMapINS_16PitchLinearShapeILi128ELi16EEELi256ENSG_ILi16ELi2EEELi1EEENS_5ArrayIdLi1ELb1EEELb0ENSD_9NoPermuteEEENS9_25RegularTileAccessIteratorISC_dNSD_43ColumnMajorTensorOpMultiplicandCongruous64bELi1ESJ_Li8EEELNS_4arch14CacheOperation4KindE0ENSA_INSB_ILi16ELi64EEEdNSD_8RowMajorELi0ENSF_INSG_ILi64ELi16EEELi256ESI_Li1EEESL_Lb0ESM_EENSO_ISU_dNSD_40RowMajorTensorOpMultiplicandCongruous64bELi0ESX_Li8EEELST_0EdSV_NS4_9MmaPolicyINS1_4warp11MmaTensorOpINS6_ILi32ELi32ELi16EEEdSP_dSZ_dSV_NS12_17MmaTensorOpPolicyINSR_3MmaINS6_ILi8ELi8ELi4EEELi32EdSV_dSE_dSV_NSR_13OpMultiplyAddEEENSB_ILi1ELi1EEEEELi1ELb0EbEENSB_ILi0ELi0EEES1D_Li1EEELi3ELNS1_23SharedMemoryClearOptionE0EbEENS_8epilogue11threadblock8EpilogueIS7_S1C_Li1ENS1I_27PredicatedTileIteratorBlas3INS1I_26OutputTileOptimalThreadMapINS1I_15OutputTileShapeILi64ELi8ELi4ELi1ELi1EEENS1M_ILi1ELi4ELi1ELi1ELi4EEELi256ELi1ELi64EEEdLNS_8BlasModeE1EEENS1H_4warp24FragmentIteratorTensorOpIS14_S17_dNSK_IdLi2ELb1EEESV_EENS1S_20TileIteratorTensorOpIS14_S17_dSV_EENS1I_18SharedLoadIteratorINS1P_18CompactedThreadMapEdLi8EEENS1H_6thread17LinearCombinationIdLi1EddLNS21_9ScaleType4KindE0ELNS_15FloatRoundStyleE2EdEENSB_ILi0ELi4EEELi1ELi1EEENS4_30GemmIdentityThreadblockSwizzleILi1EEELNS_8FillModeE2EEEEEvNT_6ParamsE:
	.zero		896


//--------------------- SYMBOLS --------------------------

	.type		.nv.reservedSmem.offset0,@object
	.size		.nv.reservedSmem.offset0,0x4
